//
// Generated by NVIDIA NVVM Compiler
//
// Compiler Build ID: CL-36424714
// Cuda compilation tools, release 13.0, V13.0.88
// Based on NVVM 20.0.0
//

.version 9.0
.target sm_100
.address_size 64

	// .globl	_Z20initToInfinity_floatPfi
.extern .shared .align 16 .b8 shared_mem[];

.visible .entry _Z20initToInfinity_floatPfi(
	.param .u64 .ptr .align 1 _Z20initToInfinity_floatPfi_param_0,
	.param .u32 _Z20initToInfinity_floatPfi_param_1
)
{
	.reg .pred 	%p<2>;
	.reg .b32 	%r<7>;
	.reg .b64 	%rd<5>;

	ld.param.u64 	%rd1, [_Z20initToInfinity_floatPfi_param_0];
	ld.param.u32 	%r2, [_Z20initToInfinity_floatPfi_param_1];
	mov.u32 	%r3, %ntid.x;
	mov.u32 	%r4, %ctaid.x;
	mov.u32 	%r5, %tid.x;
	mad.lo.s32 	%r1, %r3, %r4, %r5;
	setp.ge.s32 	%p1, %r1, %r2;
	@%p1 bra 	$L__BB0_2;
	cvta.to.global.u64 	%rd2, %rd1;
	mul.wide.s32 	%rd3, %r1, 4;
	add.s64 	%rd4, %rd2, %rd3;
	mov.b32 	%r6, -8388608;
	st.global.u32 	[%rd4], %r6;
$L__BB0_2:
	ret;

}
	// .globl	_Z16flash_attention2PfS_S_S_S_S_iiiiiiii
.visible .entry _Z16flash_attention2PfS_S_S_S_S_iiiiiiii(
	.param .u64 .ptr .align 1 _Z16flash_attention2PfS_S_S_S_S_iiiiiiii_param_0,
	.param .u64 .ptr .align 1 _Z16flash_attention2PfS_S_S_S_S_iiiiiiii_param_1,
	.param .u64 .ptr .align 1 _Z16flash_attention2PfS_S_S_S_S_iiiiiiii_param_2,
	.param .u64 .ptr .align 1 _Z16flash_attention2PfS_S_S_S_S_iiiiiiii_param_3,
	.param .u64 .ptr .align 1 _Z16flash_attention2PfS_S_S_S_S_iiiiiiii_param_4,
	.param .u64 .ptr .align 1 _Z16flash_attention2PfS_S_S_S_S_iiiiiiii_param_5,
	.param .u32 _Z16flash_attention2PfS_S_S_S_S_iiiiiiii_param_6,
	.param .u32 _Z16flash_attention2PfS_S_S_S_S_iiiiiiii_param_7,
	.param .u32 _Z16flash_attention2PfS_S_S_S_S_iiiiiiii_param_8,
	.param .u32 _Z16flash_attention2PfS_S_S_S_S_iiiiiiii_param_9,
	.param .u32 _Z16flash_attention2PfS_S_S_S_S_iiiiiiii_param_10,
	.param .u32 _Z16flash_attention2PfS_S_S_S_S_iiiiiiii_param_11,
	.param .u32 _Z16flash_attention2PfS_S_S_S_S_iiiiiiii_param_12,
	.param .u32 _Z16flash_attention2PfS_S_S_S_S_iiiiiiii_param_13
)
{
	.reg .pred 	%p<48>;
	.reg .b32 	%r<307>;
	.reg .b32 	%f<386>;
	.reg .b64 	%rd<32>;

	ld.param.u64 	%rd3, [_Z16flash_attention2PfS_S_S_S_S_iiiiiiii_param_0];
	ld.param.u64 	%rd8, [_Z16flash_attention2PfS_S_S_S_S_iiiiiiii_param_3];
	ld.param.u64 	%rd6, [_Z16flash_attention2PfS_S_S_S_S_iiiiiiii_param_4];
	ld.param.u64 	%rd7, [_Z16flash_attention2PfS_S_S_S_S_iiiiiiii_param_5];
	ld.param.u32 	%r93, [_Z16flash_attention2PfS_S_S_S_S_iiiiiiii_param_7];
	ld.param.u32 	%r94, [_Z16flash_attention2PfS_S_S_S_S_iiiiiiii_param_8];
	ld.param.u32 	%r95, [_Z16flash_attention2PfS_S_S_S_S_iiiiiiii_param_9];
	ld.param.u32 	%r281, [_Z16flash_attention2PfS_S_S_S_S_iiiiiiii_param_10];
	ld.param.u32 	%r97, [_Z16flash_attention2PfS_S_S_S_S_iiiiiiii_param_11];
	ld.param.u32 	%r98, [_Z16flash_attention2PfS_S_S_S_S_iiiiiiii_param_12];
	ld.param.u32 	%r99, [_Z16flash_attention2PfS_S_S_S_S_iiiiiiii_param_13];
	cvta.to.global.u64 	%rd1, %rd8;
	mov.u32 	%r1, %ctaid.x;
	mov.u32 	%r2, %ctaid.y;
	mov.u32 	%r3, %ctaid.z;
	mov.u32 	%r305, %tid.x;
	mov.u32 	%r5, %tid.y;
	mad.lo.s32 	%r100, %r281, %r95, 31;
	shr.s32 	%r101, %r100, 31;
	shr.u32 	%r102, %r101, 27;
	add.s32 	%r103, %r100, %r102;
	shl.b32 	%r104, %r103, 2;
	and.b32  	%r6, %r104, -128;
	mad.lo.s32 	%r105, %r97, %r95, 31;
	shr.s32 	%r106, %r105, 31;
	shr.u32 	%r107, %r106, 27;
	add.s32 	%r108, %r105, %r107;
	shr.s32 	%r7, %r108, 5;
	shl.b32 	%r8, %r7, 7;
	add.s32 	%r109, %r281, 31;
	shr.s32 	%r110, %r109, 31;
	shr.u32 	%r111, %r110, 27;
	add.s32 	%r112, %r109, %r111;
	shl.b32 	%r113, %r112, 2;
	and.b32  	%r9, %r113, -128;
	shr.s32 	%r114, %r95, 31;
	shr.u32 	%r115, %r114, 30;
	add.s32 	%r116, %r95, %r115;
	shr.s32 	%r10, %r116, 2;
	mad.lo.s32 	%r11, %r281, %r3, %r5;
	setp.ge.s32 	%p1, %r11, %r94;
	@%p1 bra 	$L__BB1_63;
	add.s32 	%r117, %r98, -1;
	setp.ne.s32 	%p2, %r3, %r117;
	@%p2 bra 	$L__BB1_3;
	rem.s32 	%r118, %r94, %r281;
	setp.eq.s32 	%p3, %r118, 0;
	selp.b32 	%r281, %r281, %r118, %p3;
$L__BB1_3:
	mov.u32 	%r119, shared_mem;
	add.s32 	%r14, %r119, %r6;
	add.s32 	%r15, %r14, %r8;
	add.s32 	%r16, %r15, %r8;
	setp.ge.s32 	%p4, %r305, %r10;
	@%p4 bra 	$L__BB1_6;
	mad.lo.s32 	%r120, %r93, %r1, %r2;
	mad.lo.s32 	%r121, %r120, %r94, %r11;
	mul.lo.s32 	%r17, %r121, %r10;
	mul.lo.s32 	%r18, %r95, %r5;
	cvta.to.global.u64 	%rd2, %rd3;
	mov.u32 	%r282, %r305;
$L__BB1_5:
	add.s32 	%r122, %r282, %r17;
	mul.wide.s32 	%rd9, %r122, 16;
	add.s64 	%rd10, %rd2, %rd9;
	ld.global.nc.v4.f32 	{%f37, %f38, %f39, %f40}, [%rd10];
	shl.b32 	%r123, %r282, 2;
	add.s32 	%r124, %r123, %r18;
	shl.b32 	%r125, %r124, 2;
	add.s32 	%r127, %r119, %r125;
	st.shared.v4.f32 	[%r127], {%f37, %f38, %f39, %f40};
	add.s64 	%rd11, %rd1, %rd9;
	ld.global.v4.f32 	{%f41, %f42, %f43, %f44}, [%rd11];
	add.s32 	%r128, %r16, %r125;
	st.shared.v4.f32 	[%r128], {%f41, %f42, %f43, %f44};
	add.s32 	%r282, %r282, %r97;
	setp.lt.s32 	%p5, %r282, %r10;
	@%p5 bra 	$L__BB1_5;
$L__BB1_6:
	add.s32 	%r129, %r16, %r6;
	add.s32 	%r21, %r129, %r9;
	setp.ne.s32 	%p6, %r305, 0;
	shl.b32 	%r130, %r5, 2;
	add.s32 	%r22, %r21, %r130;
	add.s32 	%r23, %r129, %r130;
	@%p6 bra 	$L__BB1_8;
	mad.lo.s32 	%r131, %r93, %r1, %r2;
	mad.lo.s32 	%r132, %r131, %r94, %r11;
	cvta.to.global.u64 	%rd12, %rd6;
	mul.wide.s32 	%rd13, %r132, 4;
	add.s64 	%rd14, %rd12, %rd13;
	ld.global.nc.f32 	%f45, [%rd14];
	st.shared.f32 	[%r22], %f45;
	cvta.to.global.u64 	%rd15, %rd7;
	add.s64 	%rd16, %rd15, %rd13;
	ld.global.nc.f32 	%f46, [%rd16];
	st.shared.f32 	[%r23], %f46;
$L__BB1_8:
	setp.lt.s32 	%p7, %r99, 1;
	@%p7 bra 	$L__BB1_56;
	add.s32 	%r24, %r21, %r9;
	mad.lo.s32 	%r134, %r93, %r1, %r2;
	mul.lo.s32 	%r25, %r134, %r94;
	mul.lo.s32 	%r26, %r95, %r305;
	mul.lo.s32 	%r27, %r95, %r5;
	mul.lo.s32 	%r28, %r97, %r5;
	add.s32 	%r135, %r28, %r305;
	shl.b32 	%r136, %r135, 2;
	add.s32 	%r29, %r24, %r136;
	shl.b32 	%r137, %r10, 2;
	max.s32 	%r138, %r137, 4;
	add.s32 	%r139, %r138, -1;
	shr.u32 	%r140, %r139, 2;
	add.s32 	%r141, %r140, 1;
	and.b32  	%r30, %r141, 7;
	and.b32  	%r31, %r141, 2147483640;
	and.b32  	%r32, %r141, 3;
	and.b32  	%r33, %r139, 12;
	and.b32  	%r34, %r139, 4;
	mov.b32 	%r283, 0;
$L__BB1_10:
	mad.lo.s32 	%r36, %r283, %r97, %r305;
	setp.ge.s32 	%p8, %r36, %r94;
	@%p8 bra 	$L__BB1_55;
	add.s32 	%r142, %r99, -1;
	setp.ne.s32 	%p9, %r283, %r142;
	mov.u32 	%r284, %r97;
	@%p9 bra 	$L__BB1_13;
	rem.s32 	%r143, %r94, %r97;
	setp.eq.s32 	%p10, %r143, 0;
	selp.b32 	%r284, %r97, %r143, %p10;
$L__BB1_13:
	setp.ge.s32 	%p11, %r5, %r10;
	@%p11 bra 	$L__BB1_16;
	shl.b32 	%r144, %r26, 2;
	add.s32 	%r145, %r144, %r6;
	shl.b32 	%r146, %r5, 4;
	add.s32 	%r147, %r145, %r146;
	mov.u32 	%r148, shared_mem;
	add.s32 	%r286, %r148, %r147;
	add.s32 	%r149, %r25, %r36;
	mad.lo.s32 	%r285, %r149, %r10, %r5;
	mov.u32 	%r287, %r5;
$L__BB1_15:
	ld.param.u64 	%rd31, [_Z16flash_attention2PfS_S_S_S_S_iiiiiiii_param_2];
	ld.param.u64 	%rd30, [_Z16flash_attention2PfS_S_S_S_S_iiiiiiii_param_1];
	mul.wide.s32 	%rd17, %r285, 16;
	cvta.to.global.u64 	%rd18, %rd31;
	add.s64 	%rd19, %rd18, %rd17;
	cvta.to.global.u64 	%rd20, %rd30;
	add.s64 	%rd21, %rd20, %rd17;
	ld.global.nc.v4.f32 	{%f47, %f48, %f49, %f50}, [%rd21];
	st.shared.v4.f32 	[%r286], {%f47, %f48, %f49, %f50};
	ld.global.nc.v4.f32 	{%f51, %f52, %f53, %f54}, [%rd19];
	shl.b32 	%r150, %r7, 7;
	add.s32 	%r151, %r286, %r150;
	st.shared.v4.f32 	[%r151], {%f51, %f52, %f53, %f54};
	add.s32 	%r287, %r287, %r281;
	shl.b32 	%r152, %r281, 4;
	add.s32 	%r286, %r286, %r152;
	add.s32 	%r285, %r285, %r281;
	setp.lt.s32 	%p12, %r287, %r10;
	@%p12 bra 	$L__BB1_15;
$L__BB1_16:
	setp.lt.s32 	%p13, %r95, 4;
	bar.sync 	0;
	mov.f32 	%f373, 0f00000000;
	@%p13 bra 	$L__BB1_28;
	setp.lt.s32 	%p14, %r95, 32;
	mov.f32 	%f373, 0f00000000;
	mov.b32 	%r290, 0;
	@%p14 bra 	$L__BB1_20;
	mov.f32 	%f373, 0f00000000;
	mov.b32 	%r290, 0;
	mov.u32 	%r289, %r290;
$L__BB1_19:
	.pragma "nounroll";
	add.s32 	%r155, %r290, %r27;
	shl.b32 	%r156, %r155, 2;
	mov.u32 	%r157, shared_mem;
	add.s32 	%r158, %r157, %r156;
	ld.shared.v4.f32 	{%f59, %f60, %f61, %f62}, [%r158];
	add.s32 	%r159, %r290, %r26;
	shl.b32 	%r160, %r159, 2;
	add.s32 	%r161, %r14, %r160;
	ld.shared.v4.f32 	{%f63, %f64, %f65, %f66}, [%r161];
	mul.f32 	%f67, %f60, %f64;
	fma.rn.f32 	%f68, %f59, %f63, %f67;
	fma.rn.f32 	%f69, %f61, %f65, %f68;
	fma.rn.f32 	%f70, %f62, %f66, %f69;
	add.f32 	%f71, %f373, %f70;
	ld.shared.v4.f32 	{%f72, %f73, %f74, %f75}, [%r158+16];
	ld.shared.v4.f32 	{%f76, %f77, %f78, %f79}, [%r161+16];
	mul.f32 	%f80, %f73, %f77;
	fma.rn.f32 	%f81, %f72, %f76, %f80;
	fma.rn.f32 	%f82, %f74, %f78, %f81;
	fma.rn.f32 	%f83, %f75, %f79, %f82;
	add.f32 	%f84, %f71, %f83;
	ld.shared.v4.f32 	{%f85, %f86, %f87, %f88}, [%r158+32];
	ld.shared.v4.f32 	{%f89, %f90, %f91, %f92}, [%r161+32];
	mul.f32 	%f93, %f86, %f90;
	fma.rn.f32 	%f94, %f85, %f89, %f93;
	fma.rn.f32 	%f95, %f87, %f91, %f94;
	fma.rn.f32 	%f96, %f88, %f92, %f95;
	add.f32 	%f97, %f84, %f96;
	ld.shared.v4.f32 	{%f98, %f99, %f100, %f101}, [%r158+48];
	ld.shared.v4.f32 	{%f102, %f103, %f104, %f105}, [%r161+48];
	mul.f32 	%f106, %f99, %f103;
	fma.rn.f32 	%f107, %f98, %f102, %f106;
	fma.rn.f32 	%f108, %f100, %f104, %f107;
	fma.rn.f32 	%f109, %f101, %f105, %f108;
	add.f32 	%f110, %f97, %f109;
	ld.shared.v4.f32 	{%f111, %f112, %f113, %f114}, [%r158+64];
	ld.shared.v4.f32 	{%f115, %f116, %f117, %f118}, [%r161+64];
	mul.f32 	%f119, %f112, %f116;
	fma.rn.f32 	%f120, %f111, %f115, %f119;
	fma.rn.f32 	%f121, %f113, %f117, %f120;
	fma.rn.f32 	%f122, %f114, %f118, %f121;
	add.f32 	%f123, %f110, %f122;
	ld.shared.v4.f32 	{%f124, %f125, %f126, %f127}, [%r158+80];
	ld.shared.v4.f32 	{%f128, %f129, %f130, %f131}, [%r161+80];
	mul.f32 	%f132, %f125, %f129;
	fma.rn.f32 	%f133, %f124, %f128, %f132;
	fma.rn.f32 	%f134, %f126, %f130, %f133;
	fma.rn.f32 	%f135, %f127, %f131, %f134;
	add.f32 	%f136, %f123, %f135;
	ld.shared.v4.f32 	{%f137, %f138, %f139, %f140}, [%r158+96];
	ld.shared.v4.f32 	{%f141, %f142, %f143, %f144}, [%r161+96];
	mul.f32 	%f145, %f138, %f142;
	fma.rn.f32 	%f146, %f137, %f141, %f145;
	fma.rn.f32 	%f147, %f139, %f143, %f146;
	fma.rn.f32 	%f148, %f140, %f144, %f147;
	add.f32 	%f149, %f136, %f148;
	ld.shared.v4.f32 	{%f150, %f151, %f152, %f153}, [%r158+112];
	ld.shared.v4.f32 	{%f154, %f155, %f156, %f157}, [%r161+112];
	mul.f32 	%f158, %f151, %f155;
	fma.rn.f32 	%f159, %f150, %f154, %f158;
	fma.rn.f32 	%f160, %f152, %f156, %f159;
	fma.rn.f32 	%f161, %f153, %f157, %f160;
	add.f32 	%f373, %f149, %f161;
	add.s32 	%r290, %r290, 32;
	add.s32 	%r289, %r289, 8;
	setp.ne.s32 	%p15, %r289, %r31;
	@%p15 bra 	$L__BB1_19;
$L__BB1_20:
	setp.eq.s32 	%p16, %r30, 0;
	@%p16 bra 	$L__BB1_28;
	add.s32 	%r162, %r30, -1;
	setp.lt.u32 	%p17, %r162, 3;
	@%p17 bra 	$L__BB1_23;
	add.s32 	%r163, %r290, %r27;
	shl.b32 	%r164, %r163, 2;
	mov.u32 	%r165, shared_mem;
	add.s32 	%r166, %r165, %r164;
	ld.shared.v4.f32 	{%f163, %f164, %f165, %f166}, [%r166];
	add.s32 	%r167, %r290, %r26;
	shl.b32 	%r168, %r167, 2;
	add.s32 	%r169, %r14, %r168;
	ld.shared.v4.f32 	{%f167, %f168, %f169, %f170}, [%r169];
	mul.f32 	%f171, %f164, %f168;
	fma.rn.f32 	%f172, %f163, %f167, %f171;
	fma.rn.f32 	%f173, %f165, %f169, %f172;
	fma.rn.f32 	%f174, %f166, %f170, %f173;
	add.f32 	%f175, %f373, %f174;
	ld.shared.v4.f32 	{%f176, %f177, %f178, %f179}, [%r166+16];
	ld.shared.v4.f32 	{%f180, %f181, %f182, %f183}, [%r169+16];
	mul.f32 	%f184, %f177, %f181;
	fma.rn.f32 	%f185, %f176, %f180, %f184;
	fma.rn.f32 	%f186, %f178, %f182, %f185;
	fma.rn.f32 	%f187, %f179, %f183, %f186;
	add.f32 	%f188, %f175, %f187;
	ld.shared.v4.f32 	{%f189, %f190, %f191, %f192}, [%r166+32];
	ld.shared.v4.f32 	{%f193, %f194, %f195, %f196}, [%r169+32];
	mul.f32 	%f197, %f190, %f194;
	fma.rn.f32 	%f198, %f189, %f193, %f197;
	fma.rn.f32 	%f199, %f191, %f195, %f198;
	fma.rn.f32 	%f200, %f192, %f196, %f199;
	add.f32 	%f201, %f188, %f200;
	ld.shared.v4.f32 	{%f202, %f203, %f204, %f205}, [%r166+48];
	ld.shared.v4.f32 	{%f206, %f207, %f208, %f209}, [%r169+48];
	mul.f32 	%f210, %f203, %f207;
	fma.rn.f32 	%f211, %f202, %f206, %f210;
	fma.rn.f32 	%f212, %f204, %f208, %f211;
	fma.rn.f32 	%f213, %f205, %f209, %f212;
	add.f32 	%f373, %f201, %f213;
	add.s32 	%r290, %r290, 16;
$L__BB1_23:
	setp.eq.s32 	%p18, %r32, 0;
	@%p18 bra 	$L__BB1_28;
	setp.eq.s32 	%p19, %r33, 0;
	@%p19 bra 	$L__BB1_26;
	add.s32 	%r170, %r290, %r27;
	shl.b32 	%r171, %r170, 2;
	mov.u32 	%r172, shared_mem;
	add.s32 	%r173, %r172, %r171;
	ld.shared.v4.f32 	{%f215, %f216, %f217, %f218}, [%r173];
	add.s32 	%r174, %r290, %r26;
	shl.b32 	%r175, %r174, 2;
	add.s32 	%r176, %r14, %r175;
	ld.shared.v4.f32 	{%f219, %f220, %f221, %f222}, [%r176];
	mul.f32 	%f223, %f216, %f220;
	fma.rn.f32 	%f224, %f215, %f219, %f223;
	fma.rn.f32 	%f225, %f217, %f221, %f224;
	fma.rn.f32 	%f226, %f218, %f222, %f225;
	add.f32 	%f227, %f373, %f226;
	ld.shared.v4.f32 	{%f228, %f229, %f230, %f231}, [%r173+16];
	ld.shared.v4.f32 	{%f232, %f233, %f234, %f235}, [%r176+16];
	mul.f32 	%f236, %f229, %f233;
	fma.rn.f32 	%f237, %f228, %f232, %f236;
	fma.rn.f32 	%f238, %f230, %f234, %f237;
	fma.rn.f32 	%f239, %f231, %f235, %f238;
	add.f32 	%f373, %f227, %f239;
	add.s32 	%r290, %r290, 8;
$L__BB1_26:
	setp.ne.s32 	%p20, %r34, 0;
	@%p20 bra 	$L__BB1_28;
	add.s32 	%r177, %r290, %r27;
	shl.b32 	%r178, %r177, 2;
	mov.u32 	%r179, shared_mem;
	add.s32 	%r180, %r179, %r178;
	ld.shared.v4.f32 	{%f240, %f241, %f242, %f243}, [%r180];
	add.s32 	%r181, %r290, %r26;
	shl.b32 	%r182, %r181, 2;
	add.s32 	%r183, %r14, %r182;
	ld.shared.v4.f32 	{%f244, %f245, %f246, %f247}, [%r183];
	mul.f32 	%f248, %f241, %f245;
	fma.rn.f32 	%f249, %f240, %f244, %f248;
	fma.rn.f32 	%f250, %f242, %f246, %f249;
	fma.rn.f32 	%f251, %f243, %f247, %f250;
	add.f32 	%f373, %f373, %f251;
$L__BB1_28:
	st.shared.f32 	[%r29], %f373;
	bar.sync 	0;
	ld.shared.f32 	%f13, [%r23];
	setp.lt.s32 	%p21, %r284, 2;
	mov.f32 	%f375, %f373;
	@%p21 bra 	$L__BB1_31;
	mov.u32 	%r293, %r284;
	mov.f32 	%f375, %f373;
$L__BB1_30:
	shr.u32 	%r57, %r293, 1;
	mov.b32 	%r184, %f375;
	shfl.sync.down.b32	%r185|%p22, %r184, %r57, 31, -1;
	mov.b32 	%f252, %r185;
	max.f32 	%f375, %f375, %f252;
	setp.gt.u32 	%p23, %r293, 3;
	mov.u32 	%r293, %r57;
	@%p23 bra 	$L__BB1_30;
$L__BB1_31:
	and.b32  	%r186, %r305, 31;
	setp.ne.s32 	%p24, %r186, 0;
	@%p24 bra 	$L__BB1_33;
	max.f32 	%f253, %f13, %f375;
	st.shared.f32 	[%r23], %f253;
$L__BB1_33:
	bar.sync 	0;
	ld.shared.f32 	%f254, [%r23];
	sub.f32 	%f255, %f373, %f254;
	fma.rn.f32 	%f256, %f255, 0f3BBB989D, 0f3F000000;
	cvt.sat.f32.f32 	%f257, %f256;
	mov.f32 	%f258, 0f4B400001;
	mov.f32 	%f259, 0f437C0000;
	fma.rm.f32 	%f260, %f257, %f259, %f258;
	add.f32 	%f261, %f260, 0fCB40007F;
	neg.f32 	%f262, %f261;
	fma.rn.f32 	%f263, %f255, 0f3FB8AA3B, %f262;
	fma.rn.f32 	%f264, %f255, 0f32A57060, %f263;
	mov.b32 	%r187, %f260;
	shl.b32 	%r188, %r187, 23;
	mov.b32 	%f265, %r188;
	ex2.approx.ftz.f32 	%f266, %f264;
	mul.f32 	%f377, %f266, %f265;
	st.shared.f32 	[%r29], %f377;
	ld.shared.f32 	%f18, [%r22];
	sub.f32 	%f267, %f13, %f254;
	fma.rn.f32 	%f268, %f267, 0f3BBB989D, 0f3F000000;
	cvt.sat.f32.f32 	%f269, %f268;
	fma.rm.f32 	%f270, %f269, %f259, %f258;
	add.f32 	%f271, %f270, 0fCB40007F;
	neg.f32 	%f272, %f271;
	fma.rn.f32 	%f273, %f267, 0f3FB8AA3B, %f272;
	fma.rn.f32 	%f274, %f267, 0f32A57060, %f273;
	mov.b32 	%r189, %f270;
	shl.b32 	%r190, %r189, 23;
	mov.b32 	%f275, %r190;
	ex2.approx.ftz.f32 	%f276, %f274;
	mul.f32 	%f19, %f276, %f275;
	@%p21 bra 	$L__BB1_36;
	mov.u32 	%r294, %r284;
$L__BB1_35:
	shr.u32 	%r59, %r294, 1;
	mov.b32 	%r191, %f377;
	shfl.sync.down.b32	%r192|%p26, %r191, %r59, 31, -1;
	mov.b32 	%f277, %r192;
	add.f32 	%f377, %f377, %f277;
	setp.gt.u32 	%p27, %r294, 3;
	mov.u32 	%r294, %r59;
	@%p27 bra 	$L__BB1_35;
$L__BB1_36:
	and.b32  	%r193, %r305, 31;
	setp.ne.s32 	%p28, %r193, 0;
	@%p28 bra 	$L__BB1_38;
	fma.rn.f32 	%f278, %f18, %f19, %f377;
	st.shared.f32 	[%r22], %f278;
$L__BB1_38:
	setp.ge.s32 	%p29, %r305, %r95;
	bar.sync 	0;
	@%p29 bra 	$L__BB1_54;
	setp.gt.s32 	%p30, %r284, 0;
	mov.u32 	%r300, %r305;
	@%p30 bra 	$L__BB1_40;
	bra.uni 	$L__BB1_53;
$L__BB1_40:
	and.b32  	%r60, %r284, 7;
	and.b32  	%r61, %r284, 2147483640;
	mov.u32 	%r295, %r305;
$L__BB1_41:
	setp.lt.u32 	%p32, %r284, 8;
	add.s32 	%r198, %r295, %r27;
	shl.b32 	%r199, %r198, 2;
	add.s32 	%r63, %r16, %r199;
	ld.shared.f32 	%f282, [%r63];
	mul.f32 	%f385, %f19, %f282;
	mov.b32 	%r298, 0;
	@%p32 bra 	$L__BB1_44;
	mov.b32 	%r296, 0;
$L__BB1_43:
	.pragma "nounroll";
	add.s32 	%r201, %r296, %r28;
	shl.b32 	%r202, %r201, 2;
	add.s32 	%r203, %r24, %r202;
	ld.shared.f32 	%f283, [%r203];
	mad.lo.s32 	%r204, %r296, %r95, %r295;
	shl.b32 	%r205, %r204, 2;
	add.s32 	%r206, %r15, %r205;
	ld.shared.f32 	%f284, [%r206];
	fma.rn.f32 	%f285, %f283, %f284, %f385;
	ld.shared.f32 	%f286, [%r203+4];
	shl.b32 	%r207, %r95, 2;
	add.s32 	%r208, %r206, %r207;
	ld.shared.f32 	%f287, [%r208];
	fma.rn.f32 	%f288, %f286, %f287, %f285;
	ld.shared.f32 	%f289, [%r203+8];
	add.s32 	%r209, %r208, %r207;
	ld.shared.f32 	%f290, [%r209];
	fma.rn.f32 	%f291, %f289, %f290, %f288;
	ld.shared.f32 	%f292, [%r203+12];
	add.s32 	%r210, %r209, %r207;
	ld.shared.f32 	%f293, [%r210];
	fma.rn.f32 	%f294, %f292, %f293, %f291;
	ld.shared.f32 	%f295, [%r203+16];
	add.s32 	%r211, %r210, %r207;
	ld.shared.f32 	%f296, [%r211];
	fma.rn.f32 	%f297, %f295, %f296, %f294;
	ld.shared.f32 	%f298, [%r203+20];
	add.s32 	%r212, %r211, %r207;
	ld.shared.f32 	%f299, [%r212];
	fma.rn.f32 	%f300, %f298, %f299, %f297;
	ld.shared.f32 	%f301, [%r203+24];
	add.s32 	%r213, %r212, %r207;
	ld.shared.f32 	%f302, [%r213];
	fma.rn.f32 	%f303, %f301, %f302, %f300;
	ld.shared.f32 	%f304, [%r203+28];
	add.s32 	%r214, %r213, %r207;
	ld.shared.f32 	%f305, [%r214];
	fma.rn.f32 	%f385, %f304, %f305, %f303;
	add.s32 	%r296, %r296, 8;
	setp.ne.s32 	%p33, %r296, %r61;
	mov.u32 	%r298, %r61;
	@%p33 bra 	$L__BB1_43;
$L__BB1_44:
	setp.eq.s32 	%p34, %r60, 0;
	@%p34 bra 	$L__BB1_52;
	add.s32 	%r215, %r60, -1;
	setp.lt.u32 	%p35, %r215, 3;
	@%p35 bra 	$L__BB1_47;
	add.s32 	%r216, %r298, %r28;
	shl.b32 	%r217, %r216, 2;
	add.s32 	%r218, %r24, %r217;
	ld.shared.f32 	%f307, [%r218];
	mad.lo.s32 	%r219, %r298, %r95, %r295;
	shl.b32 	%r220, %r219, 2;
	add.s32 	%r221, %r15, %r220;
	ld.shared.f32 	%f308, [%r221];
	fma.rn.f32 	%f309, %f307, %f308, %f385;
	ld.shared.f32 	%f310, [%r218+4];
	shl.b32 	%r222, %r95, 2;
	add.s32 	%r223, %r221, %r222;
	ld.shared.f32 	%f311, [%r223];
	fma.rn.f32 	%f312, %f310, %f311, %f309;
	ld.shared.f32 	%f313, [%r218+8];
	add.s32 	%r224, %r223, %r222;
	ld.shared.f32 	%f314, [%r224];
	fma.rn.f32 	%f315, %f313, %f314, %f312;
	ld.shared.f32 	%f316, [%r218+12];
	add.s32 	%r225, %r224, %r222;
	ld.shared.f32 	%f317, [%r225];
	fma.rn.f32 	%f385, %f316, %f317, %f315;
	add.s32 	%r298, %r298, 4;
$L__BB1_47:
	and.b32  	%r226, %r284, 3;
	setp.eq.s32 	%p36, %r226, 0;
	@%p36 bra 	$L__BB1_52;
	setp.eq.s32 	%p37, %r226, 1;
	@%p37 bra 	$L__BB1_50;
	add.s32 	%r227, %r298, %r28;
	shl.b32 	%r228, %r227, 2;
	add.s32 	%r229, %r24, %r228;
	ld.shared.f32 	%f319, [%r229];
	mad.lo.s32 	%r230, %r298, %r95, %r295;
	shl.b32 	%r231, %r230, 2;
	add.s32 	%r232, %r15, %r231;
	ld.shared.f32 	%f320, [%r232];
	fma.rn.f32 	%f321, %f319, %f320, %f385;
	ld.shared.f32 	%f322, [%r229+4];
	shl.b32 	%r233, %r95, 2;
	add.s32 	%r234, %r232, %r233;
	ld.shared.f32 	%f323, [%r234];
	fma.rn.f32 	%f385, %f322, %f323, %f321;
	add.s32 	%r298, %r298, 2;
$L__BB1_50:
	and.b32  	%r235, %r284, 1;
	setp.eq.b32 	%p38, %r235, 1;
	not.pred 	%p39, %p38;
	@%p39 bra 	$L__BB1_52;
	add.s32 	%r236, %r298, %r28;
	shl.b32 	%r237, %r236, 2;
	add.s32 	%r238, %r24, %r237;
	ld.shared.f32 	%f324, [%r238];
	mad.lo.s32 	%r239, %r298, %r95, %r295;
	shl.b32 	%r240, %r239, 2;
	add.s32 	%r241, %r15, %r240;
	ld.shared.f32 	%f325, [%r241];
	fma.rn.f32 	%f385, %f324, %f325, %f385;
$L__BB1_52:
	st.shared.f32 	[%r63], %f385;
	add.s32 	%r295, %r295, %r284;
	setp.lt.s32 	%p40, %r295, %r95;
	@%p40 bra 	$L__BB1_41;
	bra.uni 	$L__BB1_54;
$L__BB1_53:
	add.s32 	%r194, %r300, %r27;
	shl.b32 	%r195, %r194, 2;
	add.s32 	%r196, %r16, %r195;
	ld.shared.f32 	%f279, [%r196];
	mul.f32 	%f280, %f19, %f279;
	st.shared.f32 	[%r196], %f280;
	add.s32 	%r300, %r300, %r284;
	setp.lt.s32 	%p31, %r300, %r95;
	@%p31 bra 	$L__BB1_53;
$L__BB1_54:
	bar.sync 	0;
$L__BB1_55:
	add.s32 	%r283, %r283, 1;
	setp.ne.s32 	%p41, %r283, %r99;
	@%p41 bra 	$L__BB1_10;
$L__BB1_56:
	setp.ge.s32 	%p42, %r305, %r10;
	ld.shared.f32 	%f36, [%r22];
	@%p42 bra 	$L__BB1_63;
	mad.lo.s32 	%r242, %r93, %r1, %r2;
	mad.lo.s32 	%r243, %r242, %r94, %r11;
	mul.lo.s32 	%r75, %r243, %r10;
	mul.lo.s32 	%r76, %r95, %r5;
	add.s32 	%r244, %r305, %r97;
	max.s32 	%r245, %r10, %r244;
	setp.lt.s32 	%p43, %r244, %r10;
	selp.u32 	%r246, 1, 0, %p43;
	add.s32 	%r247, %r244, %r246;
	sub.s32 	%r248, %r245, %r247;
	div.u32 	%r249, %r248, %r97;
	add.s32 	%r77, %r249, %r246;
	and.b32  	%r250, %r77, 3;
	setp.eq.s32 	%p44, %r250, 3;
	@%p44 bra 	$L__BB1_60;
	shl.b32 	%r251, %r76, 2;
	shl.b32 	%r252, %r7, 8;
	add.s32 	%r253, %r251, %r252;
	add.s32 	%r254, %r253, %r6;
	shl.b32 	%r255, %r305, 4;
	add.s32 	%r256, %r254, %r255;
	mov.u32 	%r257, shared_mem;
	add.s32 	%r303, %r257, %r256;
	shl.b32 	%r79, %r97, 4;
	add.s32 	%r302, %r305, %r75;
	add.s32 	%r258, %r77, 1;
	and.b32  	%r259, %r258, 3;
	neg.s32 	%r301, %r259;
$L__BB1_59:
	.pragma "nounroll";
	mul.wide.s32 	%rd22, %r302, 16;
	add.s64 	%rd23, %rd1, %rd22;
	ld.shared.v4.f32 	{%f326, %f327, %f328, %f329}, [%r303];
	div.rn.f32 	%f330, %f326, %f36;
	div.rn.f32 	%f331, %f327, %f36;
	div.rn.f32 	%f332, %f328, %f36;
	div.rn.f32 	%f333, %f329, %f36;
	st.global.v4.f32 	[%rd23], {%f330, %f331, %f332, %f333};
	add.s32 	%r305, %r305, %r97;
	add.s32 	%r303, %r303, %r79;
	add.s32 	%r302, %r302, %r97;
	add.s32 	%r301, %r301, 1;
	setp.ne.s32 	%p45, %r301, 0;
	@%p45 bra 	$L__BB1_59;
$L__BB1_60:
	setp.lt.u32 	%p46, %r77, 3;
	@%p46 bra 	$L__BB1_63;
	mul.wide.s32 	%rd26, %r97, 16;
	shl.b32 	%r280, %r97, 2;
$L__BB1_62:
	add.s32 	%r260, %r305, %r75;
	shl.b32 	%r261, %r305, 2;
	add.s32 	%r262, %r261, %r76;
	shl.b32 	%r263, %r262, 2;
	add.s32 	%r264, %r16, %r263;
	ld.shared.v4.f32 	{%f334, %f335, %f336, %f337}, [%r264];
	div.rn.f32 	%f338, %f334, %f36;
	div.rn.f32 	%f339, %f335, %f36;
	div.rn.f32 	%f340, %f336, %f36;
	div.rn.f32 	%f341, %f337, %f36;
	mul.wide.s32 	%rd24, %r260, 16;
	add.s64 	%rd25, %rd1, %rd24;
	st.global.v4.f32 	[%rd25], {%f338, %f339, %f340, %f341};
	add.s32 	%r265, %r305, %r97;
	shl.b32 	%r266, %r265, 2;
	add.s32 	%r267, %r266, %r76;
	shl.b32 	%r268, %r267, 2;
	add.s32 	%r269, %r16, %r268;
	ld.shared.v4.f32 	{%f342, %f343, %f344, %f345}, [%r269];
	div.rn.f32 	%f346, %f342, %f36;
	div.rn.f32 	%f347, %f343, %f36;
	div.rn.f32 	%f348, %f344, %f36;
	div.rn.f32 	%f349, %f345, %f36;
	add.s64 	%rd27, %rd25, %rd26;
	st.global.v4.f32 	[%rd27], {%f346, %f347, %f348, %f349};
	add.s32 	%r270, %r265, %r97;
	shl.b32 	%r271, %r270, 2;
	add.s32 	%r272, %r271, %r76;
	shl.b32 	%r273, %r272, 2;
	add.s32 	%r274, %r16, %r273;
	ld.shared.v4.f32 	{%f350, %f351, %f352, %f353}, [%r274];
	div.rn.f32 	%f354, %f350, %f36;
	div.rn.f32 	%f355, %f351, %f36;
	div.rn.f32 	%f356, %f352, %f36;
	div.rn.f32 	%f357, %f353, %f36;
	add.s64 	%rd28, %rd27, %rd26;
	st.global.v4.f32 	[%rd28], {%f354, %f355, %f356, %f357};
	add.s32 	%r275, %r270, %r97;
	shl.b32 	%r276, %r275, 2;
	add.s32 	%r277, %r276, %r76;
	shl.b32 	%r278, %r277, 2;
	add.s32 	%r279, %r16, %r278;
	ld.shared.v4.f32 	{%f358, %f359, %f360, %f361}, [%r279];
	div.rn.f32 	%f362, %f358, %f36;
	div.rn.f32 	%f363, %f359, %f36;
	div.rn.f32 	%f364, %f360, %f36;
	div.rn.f32 	%f365, %f361, %f36;
	add.s64 	%rd29, %rd28, %rd26;
	st.global.v4.f32 	[%rd29], {%f362, %f363, %f364, %f365};
	add.s32 	%r305, %r280, %r305;
	setp.lt.s32 	%p47, %r305, %r10;
	@%p47 bra 	$L__BB1_62;
$L__BB1_63:
	ret;

}


// ===== COMPILED SASS (sm_100) =====

	.target	sm_100

	.elftype	@"ET_EXEC"


//--------------------- .note.nv.tkinfo           --------------------------
	.section	.note.nv.tkinfo,"",@"SHT_NOTE"
	.sectionflags	@"SHF_NOTE_NV_TKINFO"
	.tkinfo
        /*0018*/ 	.word	0x00000002
        /*0030*/ 	.string	""
        /*0030*/ 	.string	"ptxas"
        /*0030*/ 	.string	"Cuda compilation tools, release 13.0, V13.0.88"
        /*0030*/ 	.string	"Build cuda_13.0.r13.0/compiler.36424714_0"
        /*0030*/ 	.string	"-arch sm_100 -m 64 "



//--------------------- .note.nv.cuinfo           --------------------------
	.section	.note.nv.cuinfo,"",@"SHT_NOTE"
	.sectionflags	@"SHF_NOTE_NV_CUINFO"
        /*0018*/ 	.short	0x0002
        /*001a*/ 	.short	0x0064
        /*001c*/ 	.short	0x0082
	.zero		2


//--------------------- .nv.info                  --------------------------
	.section	.nv.info,"",@"SHT_CUDA_INFO"
	.align	4


	//----- nvinfo : EIATTR_REGCOUNT
	.align		4
        /*0000*/ 	.byte	0x04, 0x2f
        /*0002*/ 	.short	(.L_1 - .L_0)
	.align		4
.L_0:
        /*0004*/ 	.word	index@(_Z20initToInfinity_floatPfi)
        /*0008*/ 	.word	0x0000000a


	//----- nvinfo : EIATTR_FRAME_SIZE
	.align		4
.L_1:
        /*000c*/ 	.byte	0x04, 0x11
        /*000e*/ 	.short	(.L_3 - .L_2)
	.align		4
.L_2:
        /*0010*/ 	.word	index@(_Z20initToInfinity_floatPfi)
        /*0014*/ 	.word	0x00000000


	//----- nvinfo : EIATTR_REGCOUNT
	.align		4
.L_3:
        /*0018*/ 	.byte	0x04, 0x2f
        /*001a*/ 	.short	(.L_5 - .L_4)
	.align		4
.L_4:
        /*001c*/ 	.word	index@(_Z16flash_attention2PfS_S_S_S_S_iiiiiiii)
        /*0020*/ 	.word	0x00000025


	//----- nvinfo : EIATTR_FRAME_SIZE
	.align		4
.L_5:
        /*0024*/ 	.byte	0x04, 0x11
        /*0026*/ 	.short	(.L_7 - .L_6)
	.align		4
.L_6:
        /*0028*/ 	.word	index@($__internal_0_$__cuda_sm3x_div_rn_noftz_f32_slowpath)
        /*002c*/ 	.word	0x00000000


	//----- nvinfo : EIATTR_FRAME_SIZE
	.align		4
.L_7:
        /*0030*/ 	.byte	0x04, 0x11
        /*0032*/ 	.short	(.L_9 - .L_8)
	.align		4
.L_8:
        /*0034*/ 	.word	index@(_Z16flash_attention2PfS_S_S_S_S_iiiiiiii)
        /*0038*/ 	.word	0x00000000


	//----- nvinfo : EIATTR_MIN_STACK_SIZE
	.align		4
.L_9:
        /*003c*/ 	.byte	0x04, 0x12
        /*003e*/ 	.short	(.L_11 - .L_10)
	.align		4
.L_10:
        /*0040*/ 	.word	index@(_Z16flash_attention2PfS_S_S_S_S_iiiiiiii)
        /*0044*/ 	.word	0x00000000


	//----- nvinfo : EIATTR_MIN_STACK_SIZE
	.align		4
.L_11:
        /*0048*/ 	.byte	0x04, 0x12
        /*004a*/ 	.short	(.L_13 - .L_12)
	.align		4
.L_12:
        /*004c*/ 	.word	index@(_Z20initToInfinity_floatPfi)
        /*0050*/ 	.word	0x00000000
.L_13:


//--------------------- .nv.compat                --------------------------
	.section	.nv.compat,"",@"SHT_CUDA_COMPAT_INFO"
	.align	4
        /*0000*/ 	.byte	0x02, 0x09, 0x00, 0x00, 0x02, 0x02, 0x01, 0x00, 0x02, 0x05, 0x05, 0x00, 0x03, 0x07, 0x01, 0x01
        /*0010*/ 	.byte	0x02, 0x03, 0x00, 0x00, 0x02, 0x06, 0x01, 0x00, 0x04, 0x0b, 0x08, 0x00, 0x01, 0x00, 0x00, 0x00
        /*0020*/ 	.byte	0x00, 0x00, 0x00, 0x00


//--------------------- .nv.info._Z16flash_attention2PfS_S_S_S_S_iiiiiiii --------------------------
	.section	.nv.info._Z16flash_attention2PfS_S_S_S_S_iiiiiiii,"",@"SHT_CUDA_INFO"
	.sectionflags	@""
	.align	4


	//----- nvinfo : EIATTR_CUDA_API_VERSION
	.align		4
        /*0000*/ 	.byte	0x04, 0x37
        /*0002*/ 	.short	(.L_15 - .L_14)
.L_14:
        /*0004*/ 	.word	0x00000082


	//----- nvinfo : EIATTR_KPARAM_INFO
	.align		4
.L_15:
        /*0008*/ 	.byte	0x04, 0x17
        /*000a*/ 	.short	(.L_17 - .L_16)
.L_16:
        /*000c*/ 	.word	0x00000000
        /*0010*/ 	.short	0x000d
        /*0012*/ 	.short	0x004c
        /*0014*/ 	.byte	0x00, 0xf0, 0x11, 0x00


	//----- nvinfo : EIATTR_KPARAM_INFO
	.align		4
.L_17:
        /*0018*/ 	.byte	0x04, 0x17
        /*001a*/ 	.short	(.L_19 - .L_18)
.L_18:
        /*001c*/ 	.word	0x00000000
        /*0020*/ 	.short	0x000c
        /*0022*/ 	.short	0x0048
        /*0024*/ 	.byte	0x00, 0xf0, 0x11, 0x00


	//----- nvinfo : EIATTR_KPARAM_INFO
	.align		4
.L_19:
        /*0028*/ 	.byte	0x04, 0x17
        /*002a*/ 	.short	(.L_21 - .L_20)
.L_20:
        /*002c*/ 	.word	0x00000000
        /*0030*/ 	.short	0x000b
        /*0032*/ 	.short	0x0044
        /*0034*/ 	.byte	0x00, 0xf0, 0x11, 0x00


	//----- nvinfo : EIATTR_KPARAM_INFO
	.align		4
.L_21:
        /*0038*/ 	.byte	0x04, 0x17
        /*003a*/ 	.short	(.L_23 - .L_22)
.L_22:
        /*003c*/ 	.word	0x00000000
        /*0040*/ 	.short	0x000a
        /*0042*/ 	.short	0x0040
        /*0044*/ 	.byte	0x00, 0xf0, 0x11, 0x00


	//----- nvinfo : EIATTR_KPARAM_INFO
	.align		4
.L_23:
        /*0048*/ 	.byte	0x04, 0x17
        /*004a*/ 	.short	(.L_25 - .L_24)
.L_24:
        /*004c*/ 	.word	0x00000000
        /*0050*/ 	.short	0x0009
        /*0052*/ 	.short	0x003c
        /*0054*/ 	.byte	0x00, 0xf0, 0x11, 0x00


	//----- nvinfo : EIATTR_KPARAM_INFO
	.align		4
.L_25:
        /*0058*/ 	.byte	0x04, 0x17
        /*005a*/ 	.short	(.L_27 - .L_26)
.L_26:
        /*005c*/ 	.word	0x00000000
        /*0060*/ 	.short	0x0008
        /*0062*/ 	.short	0x0038
        /*0064*/ 	.byte	0x00, 0xf0, 0x11, 0x00


	//----- nvinfo : EIATTR_KPARAM_INFO
	.align		4
.L_27:
        /*0068*/ 	.byte	0x04, 0x17
        /*006a*/ 	.short	(.L_29 - .L_28)
.L_28:
        /*006c*/ 	.word	0x00000000
        /*0070*/ 	.short	0x0007
        /*0072*/ 	.short	0x0034
        /*0074*/ 	.byte	0x00, 0xf0, 0x11, 0x00


	//----- nvinfo : EIATTR_KPARAM_INFO
	.align		4
.L_29:
        /*0078*/ 	.byte	0x04, 0x17
        /*007a*/ 	.short	(.L_31 - .L_30)
.L_30:
        /*007c*/ 	.word	0x00000000
        /*0080*/ 	.short	0x0006
        /*0082*/ 	.short	0x0030
        /*0084*/ 	.byte	0x00, 0xf0, 0x11, 0x00


	//----- nvinfo : EIATTR_KPARAM_INFO
	.align		4
.L_31:
        /*0088*/ 	.byte	0x04, 0x17
        /*008a*/ 	.short	(.L_33 - .L_32)
.L_32:
        /*008c*/ 	.word	0x00000000
        /*0090*/ 	.short	0x0005
        /*0092*/ 	.short	0x0028
        /*0094*/ 	.byte	0x00, 0xf5, 0x21, 0x00


	//----- nvinfo : EIATTR_KPARAM_INFO
	.align		4
.L_33:
        /*0098*/ 	.byte	0x04, 0x17
        /*009a*/ 	.short	(.L_35 - .L_34)
.L_34:
        /*009c*/ 	.word	0x00000000
        /*00a0*/ 	.short	0x0004
        /*00a2*/ 	.short	0x0020
        /*00a4*/ 	.byte	0x00, 0xf5, 0x21, 0x00


	//----- nvinfo : EIATTR_KPARAM_INFO
	.align		4
.L_35:
        /*00a8*/ 	.byte	0x04, 0x17
        /*00aa*/ 	.short	(.L_37 - .L_36)
.L_36:
        /*00ac*/ 	.word	0x00000000
        /*00b0*/ 	.short	0x0003
        /*00b2*/ 	.short	0x0018
        /*00b4*/ 	.byte	0x00, 0xf5, 0x21, 0x00


	//----- nvinfo : EIATTR_KPARAM_INFO
	.align		4
.L_37:
        /*00b8*/ 	.byte	0x04, 0x17
        /*00ba*/ 	.short	(.L_39 - .L_38)
.L_38:
        /*00bc*/ 	.word	0x00000000
        /*00c0*/ 	.short	0x0002
        /*00c2*/ 	.short	0x0010
        /*00c4*/ 	.byte	0x00, 0xf5, 0x21, 0x00


	//----- nvinfo : EIATTR_KPARAM_INFO
	.align		4
.L_39:
        /*00c8*/ 	.byte	0x04, 0x17
        /*00ca*/ 	.short	(.L_41 - .L_40)
.L_40:
        /*00cc*/ 	.word	0x00000000
        /*00d0*/ 	.short	0x0001
        /*00d2*/ 	.short	0x0008
        /*00d4*/ 	.byte	0x00, 0xf5, 0x21, 0x00


	//----- nvinfo : EIATTR_KPARAM_INFO
	.align		4
.L_41:
        /*00d8*/ 	.byte	0x04, 0x17
        /*00da*/ 	.short	(.L_43 - .L_42)
.L_42:
        /*00dc*/ 	.word	0x00000000
        /*00e0*/ 	.short	0x0000
        /*00e2*/ 	.short	0x0000
        /*00e4*/ 	.byte	0x00, 0xf5, 0x21, 0x00


	//----- nvinfo : EIATTR_SPARSE_MMA_MASK
	.align		4
.L_43:
        /*00e8*/ 	.byte	0x03, 0x50
        /*00ea*/ 	.short	0x0000


	//----- nvinfo : EIATTR_MAXREG_COUNT
	.align		4
        /*00ec*/ 	.byte	0x03, 0x1b
        /*00ee*/ 	.short	0x00ff


	//----- nvinfo : EIATTR_NUM_BARRIERS
	.align		4
        /*00f0*/ 	.byte	0x02, 0x4c
        /*00f2*/ 	.byte	0x01
	.zero		1


	//----- nvinfo : EIATTR_MERCURY_ISA_VERSION
	.align		4
        /*00f4*/ 	.byte	0x03, 0x5f
        /*00f6*/ 	.short	0x0101


	//----- nvinfo : EIATTR_COOP_GROUP_MASK_REGIDS
	.align		4
        /*00f8*/ 	.byte	0x04, 0x29
        /*00fa*/ 	.short	(.L_45 - .L_44)


	//   ....[0]....
.L_44:
        /*00fc*/ 	.word	0xffffffff


	//   ....[1]....
        /*0100*/ 	.word	0xffffffff


	//----- nvinfo : EIATTR_COOP_GROUP_INSTR_OFFSETS
	.align		4
.L_45:
        /*0104*/ 	.byte	0x04, 0x28
        /*0106*/ 	.short	(.L_47 - .L_46)


	//   ....[0]....
.L_46:
        /*0108*/ 	.word	0x000016a0


	//   ....[1]....
        /*010c*/ 	.word	0x000018f0


	//----- nvinfo : EIATTR_VRC_CTA_INIT_COUNT
	.align		4
.L_47:
        /*0110*/ 	.byte	0x02, 0x4a
	.zero		1
	.zero		1


	//----- nvinfo : EIATTR_EXIT_INSTR_OFFSETS
	.align		4
        /*0114*/ 	.byte	0x04, 0x1c
        /*0116*/ 	.short	(.L_49 - .L_48)


	//   ....[0]....
.L_48:
        /*0118*/ 	.word	0x000000d0


	//   ....[1]....
        /*011c*/ 	.word	0x00002260


	//   ....[2]....
        /*0120*/ 	.word	0x000029e0


	//   ....[3]....
        /*0124*/ 	.word	0x000039a0


	//----- nvinfo : EIATTR_CRS_STACK_SIZE
	.align		4
.L_49:
        /*0128*/ 	.byte	0x04, 0x1e
        /*012a*/ 	.short	(.L_51 - .L_50)
.L_50:
        /*012c*/ 	.word	0x00000000


	//----- nvinfo : EIATTR_CBANK_PARAM_SIZE
	.align		4
.L_51:
        /*0130*/ 	.byte	0x03, 0x19
        /*0132*/ 	.short	0x0050


	//----- nvinfo : EIATTR_PARAM_CBANK
	.align		4
        /*0134*/ 	.byte	0x04, 0x0a
        /*0136*/ 	.short	(.L_53 - .L_52)
	.align		4
.L_52:
        /*0138*/ 	.word	index@(.nv.constant0._Z16flash_attention2PfS_S_S_S_S_iiiiiiii)
        /*013c*/ 	.short	0x0380
        /*013e*/ 	.short	0x0050


	//----- nvinfo : EIATTR_SW_WAR
	.align		4
.L_53:
        /*0140*/ 	.byte	0x04, 0x36
        /*0142*/ 	.short	(.L_55 - .L_54)
.L_54:
        /*0144*/ 	.word	0x00000008
.L_55:


//--------------------- .nv.info._Z20initToInfinity_floatPfi --------------------------
	.section	.nv.info._Z20initToInfinity_floatPfi,"",@"SHT_CUDA_INFO"
	.sectionflags	@""
	.align	4


	//----- nvinfo : EIATTR_CUDA_API_VERSION
	.align		4
        /*0000*/ 	.byte	0x04, 0x37
        /*0002*/ 	.short	(.L_57 - .L_56)
.L_56:
        /*0004*/ 	.word	0x00000082


	//----- nvinfo : EIATTR_KPARAM_INFO
	.align		4
.L_57:
        /*0008*/ 	.byte	0x04, 0x17
        /*000a*/ 	.short	(.L_59 - .L_58)
.L_58:
        /*000c*/ 	.word	0x00000000
        /*0010*/ 	.short	0x0001
        /*0012*/ 	.short	0x0008
        /*0014*/ 	.byte	0x00, 0xf0, 0x11, 0x00


	//----- nvinfo : EIATTR_KPARAM_INFO
	.align		4
.L_59:
        /*0018*/ 	.byte	0x04, 0x17
        /*001a*/ 	.short	(.L_61 - .L_60)
.L_60:
        /*001c*/ 	.word	0x00000000
        /*0020*/ 	.short	0x0000
        /*0022*/ 	.short	0x0000
        /*0024*/ 	.byte	0x00, 0xf5, 0x21, 0x00


	//----- nvinfo : EIATTR_SPARSE_MMA_MASK
	.align		4
.L_61:
        /*0028*/ 	.byte	0x03, 0x50
        /*002a*/ 	.short	0x0000


	//----- nvinfo : EIATTR_MAXREG_COUNT
	.align		4
        /*002c*/ 	.byte	0x03, 0x1b
        /*002e*/ 	.short	0x00ff


	//----- nvinfo : EIATTR_MERCURY_ISA_VERSION
	.align		4
        /*0030*/ 	.byte	0x03, 0x5f
        /*0032*/ 	.short	0x0101


	//----- nvinfo : EIATTR_VRC_CTA_INIT_COUNT
	.align		4
        /*0034*/ 	.byte	0x02, 0x4a
	.zero		1
	.zero		1


	//----- nvinfo : EIATTR_EXIT_INSTR_OFFSETS
	.align		4
        /*0038*/ 	.byte	0x04, 0x1c
        /*003a*/ 	.short	(.L_63 - .L_62)


	//   ....[0]....
.L_62:
        /*003c*/ 	.word	0x00000070


	//   ....[1]....
        /*0040*/ 	.word	0x000000d0


	//----- nvinfo : EIATTR_CBANK_PARAM_SIZE
	.align		4
.L_63:
        /*0044*/ 	.byte	0x03, 0x19
        /*0046*/ 	.short	0x000c


	//----- nvinfo : EIATTR_PARAM_CBANK
	.align		4
        /*0048*/ 	.byte	0x04, 0x0a
        /*004a*/ 	.short	(.L_65 - .L_64)
	.align		4
.L_64:
        /*004c*/ 	.word	index@(.nv.constant0._Z20initToInfinity_floatPfi)
        /*0050*/ 	.short	0x0380
        /*0052*/ 	.short	0x000c


	//----- nvinfo : EIATTR_SW_WAR
	.align		4
.L_65:
        /*0054*/ 	.byte	0x04, 0x36
        /*0056*/ 	.short	(.L_67 - .L_66)
.L_66:
        /*0058*/ 	.word	0x00000008
.L_67:


//--------------------- .nv.callgraph             --------------------------
	.section	.nv.callgraph,"",@"SHT_CUDA_CALLGRAPH"
	.align	4
	.sectionentsize	8
	.align		4
        /*0000*/ 	.word	0x00000000
	.align		4
        /*0004*/ 	.word	0xffffffff
	.align		4
        /*0008*/ 	.word	0x00000000
	.align		4
        /*000c*/ 	.word	0xfffffffe
	.align		4
        /*0010*/ 	.word	0x00000000
	.align		4
        /*0014*/ 	.word	0xfffffffd
	.align		4
        /*0018*/ 	.word	0x00000000
	.align		4
        /*001c*/ 	.word	0xfffffffc


//--------------------- .text._Z16flash_attention2PfS_S_S_S_S_iiiiiiii --------------------------
	.section	.text._Z16flash_attention2PfS_S_S_S_S_iiiiiiii,"ax",@progbits
	.align	128
        .global         _Z16flash_attention2PfS_S_S_S_S_iiiiiiii
        .type           _Z16flash_attention2PfS_S_S_S_S_iiiiiiii,@function
        .size           _Z16flash_attention2PfS_S_S_S_S_iiiiiiii,(.L_x_93 - _Z16flash_attention2PfS_S_S_S_S_iiiiiiii)
        .other          _Z16flash_attention2PfS_S_S_S_S_iiiiiiii,@"STO_CUDA_ENTRY STV_DEFAULT"
_Z16flash_attention2PfS_S_S_S_S_iiiiiiii:
.text._Z16flash_attention2PfS_S_S_S_S_iiiiiiii:
[----:B------:R-:W-:Y:S01]  /*0000*/  LDC R1, c[0x0][0x37c] ;  /* 0x0000df00ff017b82 */ /* 0x000fe20000000800 */
[----:B------:R-:W0:Y:S07]  /*0010*/  S2R R0, SR_TID.Y ;  /* 0x0000000000007919 */ /* 0x000e2e0000002200 */
[----:B------:R-:W0:Y:S01]  /*0020*/  S2UR UR11, SR_CTAID.Z ;  /* 0x00000000000b79c3 */ /* 0x000e220000002700 */
[----:B------:R-:W1:Y:S01]  /*0030*/  LDCU.64 UR6, c[0x0][0x3c0] ;  /* 0x00007800ff0677ac */ /* 0x000e620008000a00 */
[----:B------:R-:W2:Y:S01]  /*0040*/  LDCU.64 UR14, c[0x0][0x3b8] ;  /* 0x00007700ff0e77ac */ /* 0x000ea20008000a00 */
[----:B------:R-:W3:Y:S01]  /*0050*/  LDCU UR8, c[0x0][0x3c0] ;  /* 0x00007800ff0877ac */ /* 0x000ee20008000800 */
[----:B-1----:R-:W-:Y:S01]  /*0060*/  MOV R5, UR6 ;  /* 0x0000000600057c02 */ /* 0x002fe20008000f00 */
[----:B--2---:R-:W-:-:S04]  /*0070*/  UIMAD UR4, UR7, UR15, 0x1f ;  /* 0x0000001f070474a4 */ /* 0x004fc8000f8e020f */
[----:B------:R-:W-:Y:S01]  /*0080*/  USHF.R.S32.HI UR5, URZ, 0x1f, UR4 ;  /* 0x0000001fff057899 */ /* 0x000fe20008011404 */
[----:B---3--:R-:W-:Y:S01]  /*0090*/  MOV R20, UR8 ;  /* 0x0000000800147c02 */ /* 0x008fe20008000f00 */
[----:B0-----:R-:W-:Y:S02]  /*00a0*/  IMAD R21, R5, UR11, R0 ;  /* 0x0000000b05157c24 */ /* 0x001fe4000f8e0200 */
[----:B------:R-:W-:-:S03]  /*00b0*/  ULEA.HI UR5, UR5, UR4, URZ, 0x5 ;  /* 0x0000000405057291 */ /* 0x000fc6000f8f28ff */
[----:B------:R-:W-:-:S13]  /*00c0*/  ISETP.GE.AND P0, PT, R21, UR14, PT ;  /* 0x0000000e15007c0c */ /* 0x000fda000bf06270 */
[----:B------:R-:W-:Y:S05]  /*00d0*/  @P0 EXIT ;  /* 0x000000000000094d */ /* 0x000fea0003800000 */
[----:B------:R-:W0:Y:S01]  /*00e0*/  LDCU UR4, c[0x0][0x3c8] ;  /* 0x00007900ff0477ac */ /* 0x000e220008000800 */
[----:B------:R-:W1:Y:S01]  /*00f0*/  S2R R3, SR_TID.X ;  /* 0x0000000000037919 */ /* 0x000e620000002100 */
[----:B------:R-:W2:Y:S01]  /*0100*/  S2UR UR23, SR_CTAID.X ;  /* 0x00000000001779c3 */ /* 0x000ea20000002500 */
[----:B------:R-:W-:Y:S01]  /*0110*/  UIMAD UR9, UR15, UR6, 0x1f ;  /* 0x0000001f0f0974a4 */ /* 0x000fe2000f8e0206 */
[----:B------:R-:W3:Y:S01]  /*0120*/  S2R R2, SR_CTAID.Y ;  /* 0x0000000000027919 */ /* 0x000ee20000002600 */
[----:B------:R-:W-:Y:S02]  /*0130*/  USHF.R.S32.HI UR8, URZ, 0x5, UR5 ;  /* 0x00000005ff087899 */ /* 0x000fe40008011405 */
[----:B------:R-:W-:Y:S02]  /*0140*/  USHF.R.S32.HI UR10, URZ, 0x1f, UR9 ;  /* 0x0000001fff0a7899 */ /* 0x000fe40008011409 */
[----:B------:R-:W-:Y:S02]  /*0150*/  USHF.R.S32.HI UR5, URZ, 0x1f, UR15 ;  /* 0x0000001fff057899 */ /* 0x000fe4000801140f */
[----:B------:R-:W-:-:S02]  /*0160*/  ULEA.HI UR10, UR10, UR9, URZ, 0x5 ;  /* 0x000000090a0a7291 */ /* 0x000fc4000f8f28ff */
[----:B------:R-:W-:Y:S02]  /*0170*/  ULEA.HI UR5, UR5, UR15, URZ, 0x2 ;  /* 0x0000000f05057291 */ /* 0x000fe4000f8f10ff */
[----:B0-----:R-:W-:-:S04]  /*0180*/  UIADD3 UR4, UPT, UPT, UR4, -0x1, URZ ;  /* 0xffffffff04047890 */ /* 0x001fc8000fffe0ff */
[----:B------:R-:W-:Y:S02]  /*0190*/  UISETP.NE.AND UP0, UPT, UR11, UR4, UPT ;  /* 0x000000040b00728c */ /* 0x000fe4000bf05270 */
[----:B------:R-:W-:Y:S02]  /*01a0*/  USHF.L.U32 UR4, UR10, 0x2, URZ ;  /* 0x000000020a047899 */ /* 0x000fe400080006ff */
[----:B------:R-:W-:Y:S02]  /*01b0*/  USHF.R.S32.HI UR10, URZ, 0x2, UR5 ;  /* 0x00000002ff0a7899 */ /* 0x000fe40008011405 */
[----:B------:R-:W-:-:S03]  /*01c0*/  ULOP3.LUT UR11, UR4, 0xffffff80, URZ, 0xc0, !UPT ;  /* 0xffffff80040b7892 */ /* 0x000fc6000f8ec0ff */
[----:B--2---:R-:W-:Y:S09]  /*01d0*/  BRA.U UP0, `(.L_x_0) ;  /* 0x0000000100607547 */ /* 0x004ff2000b800000 */
[----:B------:R-:W-:Y:S02]  /*01e0*/  IABS R8, R5 ;  /* 0x0000000500087213 */ /* 0x000fe40000000000 */
[----:B------:R-:W-:Y:S02]  /*01f0*/  IABS R9, UR14 ;  /* 0x0000000e00097c13 */ /* 0x000fe40008000000 */
[----:B------:R-:W0:Y:S01]  /*0200*/  I2F.RP R6, R8 ;  /* 0x0000000800067306 */ /* 0x000e220000209400 */
[----:B------:R-:W-:-:S07]  /*0210*/  ISETP.LE.AND P2, PT, RZ, UR14, PT ;  /* 0x0000000eff007c0c */ /* 0x000fce000bf43270 */
[----:B0-----:R-:W0:Y:S02]  /*0220*/  MUFU.RCP R6, R6 ;  /* 0x0000000600067308 */ /* 0x001e240000001000 */
[----:B0-----:R-:W-:-:S06]  /*0230*/  IADD3 R4, PT, PT, R6, 0xffffffe, RZ ;  /* 0x0ffffffe06047810 */ /* 0x001fcc0007ffe0ff */
[----:B------:R0:W2:Y:S02]  /*0240*/  F2I.FTZ.U32.TRUNC.NTZ R5, R4 ;  /* 0x0000000400057305 */ /* 0x0000a4000021f000 */
[----:B0-----:R-:W-:Y:S01]  /*0250*/  HFMA2 R4, -RZ, RZ, 0, 0 ;  /* 0x00000000ff047431 */ /* 0x001fe200000001ff */
[----:B--2---:R-:W-:-:S05]  /*0260*/  IADD3 R7, PT, PT, RZ, -R5, RZ ;  /* 0x80000005ff077210 */ /* 0x004fca0007ffe0ff */
[----:B------:R-:W-:-:S04]  /*0270*/  IMAD R7, R7, R8, RZ ;  /* 0x0000000807077224 */ /* 0x000fc800078e02ff */
[----:B------:R-:W-:Y:S01]  /*0280*/  IMAD.HI.U32 R5, R5, R7, R4 ;  /* 0x0000000705057227 */ /* 0x000fe200078e0004 */
[----:B------:R-:W-:-:S05]  /*0290*/  MOV R7, R9 ;  /* 0x0000000900077202 */ /* 0x000fca0000000f00 */
[----:B------:R-:W-:-:S04]  /*02a0*/  IMAD.HI.U32 R5, R5, R7, RZ ;  /* 0x0000000705057227 */ /* 0x000fc800078e00ff */
[----:B------:R-:W-:-:S04]  /*02b0*/  IMAD.MOV R5, RZ, RZ, -R5 ;  /* 0x000000ffff057224 */ /* 0x000fc800078e0a05 */
[----:B------:R-:W-:-:S05]  /*02c0*/  IMAD R5, R8, R5, R7 ;  /* 0x0000000508057224 */ /* 0x000fca00078e0207 */
[----:B------:R-:W-:-:S13]  /*02d0*/  ISETP.GT.U32.AND P0, PT, R8, R5, PT ;  /* 0x000000050800720c */ /* 0x000fda0003f04070 */
[----:B------:R-:W-:Y:S02]  /*02e0*/  @!P0 IADD3 R5, PT, PT, R5, -R8, RZ ;  /* 0x8000000805058210 */ /* 0x000fe40007ffe0ff */
[----:B------:R-:W-:Y:S02]  /*02f0*/  ISETP.NE.AND P0, PT, RZ, UR6, PT ;  /* 0x00000006ff007c0c */ /* 0x000fe4000bf05270 */
[----:B------:R-:W-:-:S13]  /*0300*/  ISETP.GT.U32.AND P1, PT, R8, R5, PT ;  /* 0x000000050800720c */ /* 0x000fda0003f24070 */
[----:B------:R-:W-:-:S04]  /*0310*/  @!P1 IADD3 R5, PT, PT, R5, -R8, RZ ;  /* 0x8000000805059210 */ /* 0x000fc80007ffe0ff */
[----:B------:R-:W-:Y:S02]  /*0320*/  @!P2 IADD3 R5, PT, PT, -R5, RZ, RZ ;  /* 0x000000ff0505a210 */ /* 0x000fe40007ffe1ff */
[----:B------:R-:W-:-:S04]  /*0330*/  @!P0 LOP3.LUT R5, RZ, UR6, RZ, 0x33, !PT ;  /* 0x00000006ff058c12 */ /* 0x000fc8000f8e33ff */
[----:B------:R-:W-:-:S04]  /*0340*/  ISETP.NE.AND P0, PT, R5, RZ, PT ;  /* 0x000000ff0500720c */ /* 0x000fc80003f05270 */
[----:B------:R-:W-:-:S09]  /*0350*/  SEL R20, R5, UR6, P0 ;  /* 0x0000000605147c07 */ /* 0x000fd20008000000 */
.L_x_0:
[----:B------:R-:W0:Y:S01]  /*0360*/  S2UR UR5, SR_CgaCtaId ;  /* 0x00000000000579c3 */ /* 0x000e220000008800 */
[----:B------:R-:W-:Y:S01]  /*0370*/  UIADD3 UR6, UPT, UPT, UR6, 0x1f, URZ ;  /* 0x0000001f06067890 */ /* 0x000fe2000fffe0ff */
[C---:B-1----:R-:W-:Y:S01]  /*0380*/  ISETP.GE.AND P0, PT, R3.reuse, UR10, PT ;  /* 0x0000000a03007c0c */ /* 0x042fe2000bf06270 */
[----:B------:R-:W-:Y:S01]  /*0390*/  UMOV UR4, 0x400 ;  /* 0x0000040000047882 */ /* 0x000fe20000000000 */
[----:B------:R-:W1:Y:S01]  /*03a0*/  LDCU.64 UR16, c[0x0][0x358] ;  /* 0x00006b00ff1077ac */ /* 0x000e620008000a00 */
[----:B------:R-:W-:Y:S01]  /*03b0*/  BSSY.RECONVERGENT B0, `(.L_x_1) ;  /* 0x0000020000007945 */ /* 0x000fe20003800200 */
[----:B------:R-:W-:Y:S01]  /*03c0*/  ISETP.NE.AND P1, PT, R3, RZ, PT ;  /* 0x000000ff0300720c */ /* 0x000fe20003f25270 */
[----:B0-----:R-:W-:Y:S02]  /*03d0*/  ULEA UR4, UR5, UR4, 0x18 ;  /* 0x0000000405047291 */ /* 0x001fe4000f8ec0ff */
[----:B------:R-:W-:Y:S02]  /*03e0*/  USHF.R.S32.HI UR5, URZ, 0x1f, UR6 ;  /* 0x0000001fff057899 */ /* 0x000fe40008011406 */
[----:B------:R-:W-:-:S02]  /*03f0*/  UIADD3 UR18, UPT, UPT, UR4, UR11, URZ ;  /* 0x0000000b04127290 */ /* 0x000fc4000fffe0ff */
[----:B------:R-:W-:Y:S02]  /*0400*/  ULEA.HI UR5, UR5, UR6, URZ, 0x5 ;  /* 0x0000000605057291 */ /* 0x000fe4000f8f28ff */
[----:B------:R-:W-:Y:S02]  /*0410*/  ULEA UR19, UR8, UR18, 0x7 ;  /* 0x0000001208137291 */ /* 0x000fe4000f8e38ff */
[----:B------:R-:W-:Y:S02]  /*0420*/  USHF.L.U32 UR5, UR5, 0x2, URZ ;  /* 0x0000000205057899 */ /* 0x000fe400080006ff */
[----:B------:R-:W-:Y:S02]  /*0430*/  ULEA UR20, UR8, UR19, 0x7 ;  /* 0x0000001308147291 */ /* 0x000fe4000f8e38ff */
[----:B------:R-:W-:Y:S01]  /*0440*/  ULOP3.LUT UR12, UR5, 0xffffff80, URZ, 0xc0, !UPT ;  /* 0xffffff80050c7892 */ /* 0x000fe2000f8ec0ff */
[----:B-1----:R-:W-:Y:S11]  /*0450*/  @P0 BRA `(.L_x_2) ;  /* 0x0000000000540947 */ /* 0x002ff60003800000 */
[----:B------:R-:W3:Y:S01]  /*0460*/  LDC R5, c[0x0][0x3b4] ;  /* 0x0000ed00ff057b82 */ /* 0x000ee20000000800 */
[----:B------:R-:W-:Y:S01]  /*0470*/  IMAD R17, R0, UR15, RZ ;  /* 0x0000000f00117c24 */ /* 0x000fe2000f8e02ff */
[----:B------:R-:W-:-:S06]  /*0480*/  MOV R18, R3 ;  /* 0x0000000300127202 */ /* 0x000fcc0000000f00 */
[----:B------:R-:W0:Y:S08]  /*0490*/  LDC.64 R12, c[0x0][0x398] ;  /* 0x0000e600ff0c7b82 */ /* 0x000e300000000a00 */
[----:B------:R-:W1:Y:S01]  /*04a0*/  LDC.64 R14, c[0x0][0x380] ;  /* 0x0000e000ff0e7b82 */ /* 0x000e620000000a00 */
[----:B---3--:R-:W-:-:S04]  /*04b0*/  IMAD R4, R5, UR23, R2 ;  /* 0x0000001705047c24 */ /* 0x008fc8000f8e0202 */
[----:B------:R-:W-:-:S04]  /*04c0*/  IMAD R4, R4, UR14, R21 ;  /* 0x0000000e04047c24 */ /* 0x000fc8000f8e0215 */
[----:B0-----:R-:W-:-:S07]  /*04d0*/  IMAD R16, R4, UR10, RZ ;  /* 0x0000000a04107c24 */ /* 0x001fce000f8e02ff */
.L_x_3:
[----:B0-----:R-:W-:-:S05]  /*04e0*/  IADD3 R9, PT, PT, R16, R18, RZ ;  /* 0x0000001210097210 */ /* 0x001fca0007ffe0ff */
[----:B-1----:R-:W-:-:S04]  /*04f0*/  IMAD.WIDE R4, R9, 0x10, R14 ;  /* 0x0000001009047825 */ /* 0x002fc800078e020e */
[----:B------:R-:W-:Y:S02]  /*0500*/  IMAD.WIDE R8, R9, 0x10, R12 ;  /* 0x0000001009087825 */ /* 0x000fe400078e020c */
[----:B------:R-:W2:Y:S04]  /*0510*/  LDG.E.128.CONSTANT R4, desc[UR16][R4.64] ;  /* 0x0000001004047981 */ /* 0x000ea8000c1e9d00 */
[----:B------:R-:W3:Y:S01]  /*0520*/  LDG.E.128 R8, desc[UR16][R8.64] ;  /* 0x0000001008087981 */ /* 0x000ee2000c1e1d00 */
[C---:B------:R-:W-:Y:S01]  /*0530*/  LEA R19, R18.reuse, R17, 0x2 ;  /* 0x0000001112137211 */ /* 0x040fe200078e10ff */
[----:B------:R-:W-:-:S03]  /*0540*/  VIADD R18, R18, UR7 ;  /* 0x0000000712127c36 */ /* 0x000fc60008000000 */
[C---:B------:R-:W-:Y:S02]  /*0550*/  LEA R22, R19.reuse, UR4, 0x2 ;  /* 0x0000000413167c11 */ /* 0x040fe4000f8e10ff */
[----:B------:R-:W-:Y:S02]  /*0560*/  LEA R19, R19, UR20, 0x2 ;  /* 0x0000001413137c11 */ /* 0x000fe4000f8e10ff */
[----:B------:R-:W-:Y:S01]  /*0570*/  ISETP.GE.AND P0, PT, R18, UR10, PT ;  /* 0x0000000a12007c0c */ /* 0x000fe2000bf06270 */
[----:B--2---:R0:W-:Y:S04]  /*0580*/  STS.128 [R22], R4 ;  /* 0x0000000416007388 */ /* 0x0041e80000000c00 */
[----:B---3--:R0:W-:Y:S08]  /*0590*/  STS.128 [R19], R8 ;  /* 0x0000000813007388 */ /* 0x0081f00000000c00 */
[----:B------:R-:W-:Y:S05]  /*05a0*/  @!P0 BRA `(.L_x_3) ;  /* 0xfffffffc00cc8947 */ /* 0x000fea000383ffff */
.L_x_2:
[----:B------:R-:W-:Y:S05]  /*05b0*/  BSYNC.RECONVERGENT B0 ;  /* 0x0000000000007941 */ /* 0x000fea0003800200 */
.L_x_1:
[----:B0-----:R-:W3:Y:S08]  /*05c0*/  @!P1 LDC R9, c[0x0][0x3b4] ;  /* 0x0000ed00ff099b82 */ /* 0x001ef00000000800 */
[----:B------:R-:W0:Y:S08]  /*05d0*/  LDC.64 R4, c[0x0][0x3a0] ;  /* 0x0000e800ff047b82 */ /* 0x000e300000000a00 */
[----:B------:R-:W1:Y:S01]  /*05e0*/  LDC.64 R6, c[0x0][0x3a8] ;  /* 0x0000ea00ff067b82 */ /* 0x000e620000000a00 */
[----:B------:R-:W-:Y:S01]  /*05f0*/  UIADD3 UR5, UPT, UPT, UR20, UR11, URZ ;  /* 0x0000000b14057290 */ /* 0x000fe2000fffe0ff */
[----:B------:R-:W2:Y:S01]  /*0600*/  LDCU UR6, c[0x0][0x3cc] ;  /* 0x00007980ff0677ac */ /* 0x000ea20008000800 */
[----:B------:R-:W4:Y:S01]  /*0610*/  LDCU UR24, c[0x0][0x3c4] ;  /* 0x00007880ff1877ac */ /* 0x000f220008000800 */
[----:B---3--:R-:W-:-:S04]  /*0620*/  @!P1 IMAD R8, R9, UR23, R2 ;  /* 0x0000001709089c24 */ /* 0x008fc8000f8e0202 */
[----:B------:R-:W-:-:S04]  /*0630*/  @!P1 IMAD R9, R8, UR14, R21 ;  /* 0x0000000e08099c24 */ /* 0x000fc8000f8e0215 */
[----:B0-----:R-:W-:-:S06]  /*0640*/  @!P1 IMAD.WIDE R4, R9, 0x4, R4 ;  /* 0x0000000409049825 */ /* 0x001fcc00078e0204 */
[----:B------:R-:W3:Y:S01]  /*0650*/  @!P1 LDG.E.CONSTANT R5, desc[UR16][R4.64] ;  /* 0x0000001004059981 */ /* 0x000ee2000c1e9900 */
[----:B-1----:R-:W-:-:S06]  /*0660*/  @!P1 IMAD.WIDE R6, R9, 0x4, R6 ;  /* 0x0000000409069825 */ /* 0x002fcc00078e0206 */
[----:B------:R-:W5:Y:S01]  /*0670*/  @!P1 LDG.E.CONSTANT R6, desc[UR16][R6.64] ;  /* 0x0000001006069981 */ /* 0x000f62000c1e9900 */
[----:B------:R-:W-:Y:S02]  /*0680*/  UIADD3 UR4, UPT, UPT, UR5, UR12, URZ ;  /* 0x0000000c05047290 */ /* 0x000fe4000fffe0ff */
[----:B------:R-:W-:-:S04]  /*0690*/  LEA R27, R0, UR5, 0x2 ;  /* 0x00000005001b7c11 */ /* 0x000fc8000f8e10ff */
[----:B------:R-:W-:Y:S01]  /*06a0*/  LEA R28, R0, UR4, 0x2 ;  /* 0x00000004001c7c11 */ /* 0x000fe2000f8e10ff */
[----:B--2---:R-:W-:-:S04]  /*06b0*/  UISETP.GE.AND UP0, UPT, UR6, 0x1, UPT ;  /* 0x000000010600788c */ /* 0x004fc8000bf06270 */
[----:B---3--:R0:W-:Y:S04]  /*06c0*/  @!P1 STS [R28], R5 ;  /* 0x000000051c009388 */ /* 0x0081e80000000800 */
[----:B-----5:R0:W-:Y:S01]  /*06d0*/  @!P1 STS [R27], R6 ;  /* 0x000000061b009388 */ /* 0x0201e20000000800 */
[----:B----4-:R-:W-:Y:S05]  /*06e0*/  BRA.U !UP0, `(.L_x_4) ;  /* 0x0000001908d87547 */ /* 0x010fea000b800000 */
[----:B0-----:R-:W0:Y:S01]  /*06f0*/  LDC R5, c[0x0][0x3b4] ;  /* 0x0000ed00ff057b82 */ /* 0x001e220000000800 */
[----:B------:R-:W-:Y:S01]  /*0700*/  USHF.L.U32 UR5, UR10, 0x2, URZ ;  /* 0x000000020a057899 */ /* 0x000fe200080006ff */
[----:B------:R-:W-:Y:S01]  /*0710*/  IMAD R23, R0, UR7, R3 ;  /* 0x0000000700177c24 */ /* 0x000fe2000f8e0203 */
[----:B------:R-:W-:Y:S01]  /*0720*/  UIADD3 UR6, UPT, UPT, UR4, UR12, URZ ;  /* 0x0000000c04067290 */ /* 0x000fe2000fffe0ff */
[----:B------:R-:W-:Y:S01]  /*0730*/  HFMA2 R26, -RZ, RZ, 0, 0 ;  /* 0x00000000ff1a7431 */ /* 0x000fe200000001ff */
[----:B------:R-:W-:Y:S01]  /*0740*/  UISETP.LT.AND UP0, UPT, UR5, 0x4, UPT ;  /* 0x000000040500788c */ /* 0x000fe2000bf01270 */
[----:B------:R-:W-:Y:S01]  /*0750*/  BSSY B0, `(.L_x_4) ;  /* 0x00001af000007945 */ /* 0x000fe20003800000 */
[----:B------:R-:W-:Y:S02]  /*0760*/  IMAD R24, R3, UR15, RZ ;  /* 0x0000000f03187c24 */ /* 0x000fe4000f8e02ff */
[----:B------:R-:W-:Y:S01]  /*0770*/  USEL UR5, UR5, 0x4, !UP0 ;  /* 0x0000000405057887 */ /* 0x000fe2000c000000 */
[----:B------:R-:W-:-:S03]  /*0780*/  LEA R23, R23, UR6, 0x2 ;  /* 0x0000000617177c11 */ /* 0x000fc6000f8e10ff */
[----:B------:R-:W-:-:S04]  /*0790*/  UIADD3 UR9, UPT, UPT, UR5, -0x1, URZ ;  /* 0xffffffff05097890 */ /* 0x000fc8000fffe0ff */
[----:B------:R-:W-:-:S04]  /*07a0*/  ULEA.HI UR14, UR9, 0x1, URZ, 0x1e ;  /* 0x00000001090e7891 */ /* 0x000fc8000f8ff0ff */
[----:B------:R-:W-:Y:S02]  /*07b0*/  ULOP3.LUT UR21, UR14, 0x7, URZ, 0xc0, !UPT ;  /* 0x000000070e157892 */ /* 0x000fe4000f8ec0ff */
[----:B------:R-:W-:Y:S01]  /*07c0*/  ULOP3.LUT UR22, UR14, 0x7ffffff8, URZ, 0xc0, !UPT ;  /* 0x7ffffff80e167892 */ /* 0x000fe2000f8ec0ff */
[----:B0-----:R-:W-:-:S11]  /*07d0*/  IMAD R22, R5, UR23, R2 ;  /* 0x0000001705167c24 */ /* 0x001fd6000f8e0202 */
.L_x_34:
[----:B01----:R-:W0:Y:S08]  /*07e0*/  LDC R8, c[0x0][0x3c4] ;  /* 0x0000f100ff087b82 */ /* 0x003e300000000800 */
[----:B------:R-:W1:Y:S01]  /*07f0*/  LDC R7, c[0x0][0x3b8] ;  /* 0x0000ee00ff077b82 */ /* 0x000e620000000800 */
[----:B0-----:R-:W-:-:S05]  /*0800*/  IMAD R6, R26, R8, R3 ;  /* 0x000000081a067224 */ /* 0x001fca00078e0203 */
[----:B-1----:R-:W-:-:S13]  /*0810*/  ISETP.GE.AND P0, PT, R6, R7, PT ;  /* 0x000000070600720c */ /* 0x002fda0003f06270 */
[----:B------:R-:W-:Y:S05]  /*0820*/  @P0 BRA `(.L_x_5) ;  /* 0x0000001800740947 */ /* 0x000fea0003800000 */
[----:B------:R-:W0:Y:S01]  /*0830*/  LDCU UR4, c[0x0][0x3cc] ;  /* 0x00007980ff0477ac */ /* 0x000e220008000800 */
[----:B------:R-:W-:Y:S01]  /*0840*/  BSSY.RECONVERGENT B1, `(.L_x_6) ;  /* 0x000001e000017945 */ /* 0x000fe20003800200 */
[----:B------:R-:W-:Y:S01]  /*0850*/  ISETP.GE.AND P0, PT, R0, UR10, PT ;  /* 0x0000000a00007c0c */ /* 0x000fe2000bf06270 */
[----:B------:R-:W1:Y:S01]  /*0860*/  LDCU UR5, c[0x0][0x3c4] ;  /* 0x00007880ff0577ac */ /* 0x000e620008000800 */
[----:B0-----:R-:W-:Y:S01]  /*0870*/  UIADD3 UR4, UPT, UPT, UR4, -0x1, URZ ;  /* 0xffffffff04047890 */ /* 0x001fe2000fffe0ff */
[----:B-1----:R-:W-:-:S05]  /*0880*/  MOV R25, UR5 ;  /* 0x0000000500197c02 */ /* 0x002fca0008000f00 */
[----:B------:R-:W-:-:S13]  /*0890*/  ISETP.NE.AND P1, PT, R26, UR4, PT ;  /* 0x000000041a007c0c */ /* 0x000fda000bf25270 */
[----:B------:R-:W-:Y:S05]  /*08a0*/  @P1 BRA `(.L_x_7) ;  /* 0x00000000005c1947 */ /* 0x000fea0003800000 */
[----:B------:R-:W-:Y:S02]  /*08b0*/  IABS R10, R8 ;  /* 0x00000008000a7213 */ /* 0x000fe40000000000 */
[----:B------:R-:W-:Y:S02]  /*08c0*/  IABS R12, R7 ;  /* 0x00000007000c7213 */ /* 0x000fe40000000000 */
[----:B------:R-:W0:Y:S01]  /*08d0*/  I2F.RP R9, R10 ;  /* 0x0000000a00097306 */ /* 0x000e220000209400 */
[----:B------:R-:W-:-:S07]  /*08e0*/  ISETP.GE.AND P3, PT, R7, RZ, PT ;  /* 0x000000ff0700720c */ /* 0x000fce0003f66270 */
[----:B0-----:R-:W0:Y:S02]  /*08f0*/  MUFU.RCP R9, R9 ;  /* 0x0000000900097308 */ /* 0x001e240000001000 */
[----:B0-----:R-:W-:-:S06]  /*0900*/  IADD3 R4, PT, PT, R9, 0xffffffe, RZ ;  /* 0x0ffffffe09047810 */ /* 0x001fcc0007ffe0ff */
[----:B------:R0:W1:Y:S02]  /*0910*/  F2I.FTZ.U32.TRUNC.NTZ R5, R4 ;  /* 0x0000000400057305 */ /* 0x000064000021f000 */
[----:B0-----:R-:W-:Y:S01]  /*0920*/  HFMA2 R4, -RZ, RZ, 0, 0 ;  /* 0x00000000ff047431 */ /* 0x001fe200000001ff */
[----:B-1----:R-:W-:-:S05]  /*0930*/  IADD3 R11, PT, PT, RZ, -R5, RZ ;  /* 0x80000005ff0b7210 */ /* 0x002fca0007ffe0ff */
[----:B------:R-:W-:-:S04]  /*0940*/  IMAD R11, R11, R10, RZ ;  /* 0x0000000a0b0b7224 */ /* 0x000fc800078e02ff */
[----:B------:R-:W-:-:S06]  /*0950*/  IMAD.HI.U32 R5, R5, R11, R4 ;  /* 0x0000000b05057227 */ /* 0x000fcc00078e0004 */
[----:B------:R-:W-:-:S05]  /*0960*/  IMAD.HI.U32 R5, R5, R12, RZ ;  /* 0x0000000c05057227 */ /* 0x000fca00078e00ff */
[----:B------:R-:W-:-:S05]  /*0970*/  IADD3 R5, PT, PT, -R5, RZ, RZ ;  /* 0x000000ff05057210 */ /* 0x000fca0007ffe1ff */
[----:B------:R-:W-:-:S05]  /*0980*/  IMAD R5, R10, R5, R12 ;  /* 0x000000050a057224 */ /* 0x000fca00078e020c */
[----:B------:R-:W-:-:S13]  /*0990*/  ISETP.GT.U32.AND P1, PT, R10, R5, PT ;  /* 0x000000050a00720c */ /* 0x000fda0003f24070 */
[----:B------:R-:W-:Y:S01]  /*09a0*/  @!P1 IMAD.IADD R5, R5, 0x1, -R10 ;  /* 0x0000000105059824 */ /* 0x000fe200078e0a0a */
[----:B------:R-:W-:-:S04]  /*09b0*/  ISETP.NE.AND P1, PT, R8, RZ, PT ;  /* 0x000000ff0800720c */ /* 0x000fc80003f25270 */
[----:B------:R-:W-:-:S13]  /*09c0*/  ISETP.GT.U32.AND P2, PT, R10, R5, PT ;  /* 0x000000050a00720c */ /* 0x000fda0003f44070 */
[----:B------:R-:W-:-:S04]  /*09d0*/  @!P2 IADD3 R5, PT, PT, R5, -R10, RZ ;  /* 0x8000000a0505a210 */ /* 0x000fc80007ffe0ff */
[----:B------:R-:W-:Y:S02]  /*09e0*/  @!P3 IADD3 R5, PT, PT, -R5, RZ, RZ ;  /* 0x000000ff0505b210 */ /* 0x000fe40007ffe1ff */
[----:B------:R-:W-:-:S04]  /*09f0*/  @!P1 LOP3.LUT R5, RZ, R8, RZ, 0x33, !PT ;  /* 0x00000008ff059212 */ /* 0x000fc800078e33ff */
[----:B------:R-:W-:-:S04]  /*0a00*/  ISETP.NE.AND P1, PT, R5, RZ, PT ;  /* 0x000000ff0500720c */ /* 0x000fc80003f25270 */
[----:B------:R-:W-:-:S09]  /*0a10*/  SEL R25, R5, R8, P1 ;  /* 0x0000000805197207 */ /* 0x000fd20000800000 */
.L_x_7:
[----:B------:R-:W-:Y:S05]  /*0a20*/  BSYNC.RECONVERGENT B1 ;  /* 0x0000000000017941 */ /* 0x000fea0003800200 */
.L_x_6:
[----:B------:R-:W-:Y:S05]  /*0a30*/  @P0 BRA `(.L_x_8) ;  /* 0x0000000000600947 */ /* 0x000fea0003800000 */
[----:B------:R-:W0:Y:S01]  /*0a40*/  S2UR UR5, SR_CgaCtaId ;  /* 0x00000000000579c3 */ /* 0x000e220000008800 */
[----:B------:R-:W-:Y:S01]  /*0a50*/  UMOV UR4, 0x400 ;  /* 0x0000040000047882 */ /* 0x000fe20000000000 */
[----:B------:R-:W-:Y:S01]  /*0a60*/  LEA R5, R24, UR11, 0x2 ;  /* 0x0000000b18057c11 */ /* 0x000fe2000f8e10ff */
[----:B------:R-:W-:Y:S01]  /*0a70*/  IMAD R7, R22, R7, R6 ;  /* 0x0000000716077224 */ /* 0x000fe200078e0206 */
[----:B------:R-:W-:Y:S02]  /*0a80*/  MOV R19, R0 ;  /* 0x0000000000137202 */ /* 0x000fe40000000f00 */
[----:B------:R-:W-:Y:S01]  /*0a90*/  LEA R5, R0, R5, 0x4 ;  /* 0x0000000500057211 */ /* 0x000fe200078e20ff */
[----:B------:R-:W-:Y:S01]  /*0aa0*/  IMAD R15, R7, UR10, R0 ;  /* 0x0000000a070f7c24 */ /* 0x000fe2000f8e0200 */
[----:B------:R-:W1:Y:S01]  /*0ab0*/  LDC.64 R12, c[0x0][0x390] ;  /* 0x0000e400ff0c7b82 */ /* 0x000e620000000a00 */
[----:B0-----:R-:W-:-:S06]  /*0ac0*/  ULEA UR4, UR5, UR4, 0x18 ;  /* 0x0000000405047291 */ /* 0x001fcc000f8ec0ff */
[----:B------:R-:W-:-:S07]  /*0ad0*/  IADD3 R17, PT, PT, R5, UR4, RZ ;  /* 0x0000000405117c10 */ /* 0x000fce000fffe0ff */
.L_x_9:
[----:B------:R-:W0:Y:S01]  /*0ae0*/  LDC.64 R4, c[0x0][0x388] ;  /* 0x0000e200ff047b82 */ /* 0x000e220000000a00 */
[----:B-12---:R-:W-:-:S06]  /*0af0*/  IMAD.WIDE R8, R15, 0x10, R12 ;  /* 0x000000100f087825 */ /* 0x006fcc00078e020c */
[----:B------:R-:W2:Y:S01]  /*0b00*/  LDG.E.128.CONSTANT R8, desc[UR16][R8.64] ;  /* 0x0000001008087981 */ /* 0x000ea2000c1e9d00 */
[----:B0-----:R-:W-:-:S06]  /*0b10*/  IMAD.WIDE R4, R15, 0x10, R4 ;  /* 0x000000100f047825 */ /* 0x001fcc00078e0204 */
[----:B------:R-:W3:Y:S01]  /*0b20*/  LDG.E.128.CONSTANT R4, desc[UR16][R4.64] ;  /* 0x0000001004047981 */ /* 0x000ee2000c1e9d00 */
[----:B------:R-:W-:-:S05]  /*0b30*/  MOV R14, UR8 ;  /* 0x00000008000e7c02 */ /* 0x000fca0008000f00 */
[----:B------:R-:W-:Y:S01]  /*0b40*/  IMAD R14, R14, 0x80, R17 ;  /* 0x000000800e0e7824 */ /* 0x000fe200078e0211 */
[----:B------:R-:W-:-:S04]  /*0b50*/  IADD3 R19, PT, PT, R19, R20, RZ ;  /* 0x0000001413137210 */ /* 0x000fc80007ffe0ff */
[----:B------:R-:W-:Y:S02]  /*0b60*/  ISETP.GE.AND P0, PT, R19, UR10, PT ;  /* 0x0000000a13007c0c */ /* 0x000fe4000bf06270 */
[----:B------:R-:W-:Y:S01]  /*0b70*/  IADD3 R15, PT, PT, R15, R20, RZ ;  /* 0x000000140f0f7210 */ /* 0x000fe20007ffe0ff */
[----:B---3--:R0:W-:Y:S04]  /*0b80*/  STS.128 [R17], R4 ;  /* 0x0000000411007388 */ /* 0x0081e80000000c00 */
[----:B--2---:R2:W-:Y:S01]  /*0b90*/  STS.128 [R14], R8 ;  /* 0x000000080e007388 */ /* 0x0045e20000000c00 */
[----:B0-----:R-:W-:-:S05]  /*0ba0*/  LEA R17, R20, R17, 0x4 ;  /* 0x0000001114117211 */ /* 0x001fca00078e20ff */
[----:B------:R-:W-:Y:S05]  /*0bb0*/  @!P0 BRA `(.L_x_9) ;  /* 0xfffffffc00c88947 */ /* 0x000fea000383ffff */
.L_x_8:
[----:B------:R-:W0:Y:S01]  /*0bc0*/  LDC R29, c[0x0][0x3bc] ;  /* 0x0000ef00ff1d7b82 */ /* 0x000e220000000800 */
[----:B------:R-:W-:Y:S05]  /*0bd0*/  WARPSYNC.ALL ;  /* 0x0000000000007948 */ /* 0x000fea0003800000 */
[----:B------:R-:W-:Y:S02]  /*0be0*/  HFMA2 R30, -RZ, RZ, 0, 0 ;  /* 0x00000000ff1e7431 */ /* 0x000fe400000001ff */
[----:B------:R-:W-:Y:S01]  /*0bf0*/  BAR.SYNC.DEFER_BLOCKING 0x0 ;  /* 0x0000000000007b1d */ /* 0x000fe20000010000 */
[----:B0-----:R-:W-:-:S13]  /*0c00*/  ISETP.GE.AND P0, PT, R29, 0x4, PT ;  /* 0x000000041d00780c */ /* 0x001fda0003f06270 */
[----:B------:R-:W-:Y:S05]  /*0c10*/  @!P0 BRA `(.L_x_10) ;  /* 0x0000000800748947 */ /* 0x000fea0003800000 */
[----:B------:R-:W-:Y:S01]  /*0c20*/  ISETP.GE.AND P0, PT, R29, 0x20, PT ;  /* 0x000000201d00780c */ /* 0x000fe20003f06270 */
[----:B------:R-:W-:Y:S01]  /*0c30*/  UISETP.NE.AND UP1, UPT, UR21, URZ, UPT ;  /* 0x000000ff1500728c */ /* 0x000fe2000bf25270 */
[----:B------:R-:W-:Y:S01]  /*0c40*/  MOV R30, RZ ;  /* 0x000000ff001e7202 */ /* 0x000fe20000000f00 */
[----:B------:R-:W-:-:S10]  /*0c50*/  UMOV UR4, URZ ;  /* 0x000000ff00047c82 */ /* 0x000fd40008000000 */
[----:B------:R-:W-:Y:S05]  /*0c60*/  @!P0 BRA `(.L_x_11) ;  /* 0x0000000400188947 */ /* 0x000fea0003800000 */
[----:B------:R-:W0:Y:S01]  /*0c70*/  S2UR UR5, SR_CgaCtaId ;  /* 0x00000000000579c3 */ /* 0x000e220000008800 */
[----:B------:R-:W-:Y:S01]  /*0c80*/  UMOV UR4, 0x400 ;  /* 0x0000040000047882 */ /* 0x000fe20000000000 */
[----:B------:R-:W-:Y:S01]  /*0c90*/  MOV R30, RZ ;  /* 0x000000ff001e7202 */ /* 0x000fe20000000f00 */
[----:B0-----:R-:W-:-:S03]  /*0ca0*/  ULEA UR13, UR5, UR4, 0x18 ;  /* 0x00000004050d7291 */ /* 0x001fc6000f8ec0ff */
[----:B------:R-:W-:Y:S01]  /*0cb0*/  UMOV UR4, URZ ;  /* 0x000000ff00047c82 */ /* 0x000fe20008000000 */
[----:B------:R-:W-:-:S08]  /*0cc0*/  UMOV UR5, URZ ;  /* 0x000000ff00057c82 */ /* 0x000fd00008000000 */
.L_x_12:
[----:B------:R-:W-:Y:S01]  /*0cd0*/  IMAD R32, R0, R29, UR4 ;  /* 0x0000000400207e24 */ /* 0x000fe2000f8e021d */
[----:B------:R-:W-:Y:S01]  /*0ce0*/  UIADD3 UR5, UPT, UPT, UR5, 0x8, URZ ;  /* 0x0000000805057890 */ /* 0x000fe2000fffe0ff */
[----:B------:R-:W-:Y:S01]  /*0cf0*/  VIADD R31, R24, UR4 ;  /* 0x00000004181f7c36 */ /* 0x000fe20008000000 */
[----:B------:R-:W-:Y:S02]  /*0d00*/  UIADD3 UR4, UPT, UPT, UR4, 0x20, URZ ;  /* 0x0000002004047890 */ /* 0x000fe4000fffe0ff */
[----:B------:R-:W-:Y:S01]  /*0d10*/  LEA R32, R32, UR13, 0x2 ;  /* 0x0000000d20207c11 */ /* 0x000fe2000f8e10ff */
[----:B------:R-:W-:Y:S01]  /*0d20*/  UISETP.NE.AND UP0, UPT, UR5, UR22, UPT ;  /* 0x000000160500728c */ /* 0x000fe2000bf05270 */
[----:B------:R-:W-:-:S03]  /*0d30*/  LEA R31, R31, UR18, 0x2 ;  /* 0x000000121f1f7c11 */ /* 0x000fc6000f8e10ff */
[----:B--2---:R-:W-:Y:S04]  /*0d40*/  LDS.128 R8, [R32] ;  /* 0x0000000020087984 */ /* 0x004fe80000000c00 */
[----:B------:R-:W0:Y:S04]  /*0d50*/  LDS.128 R12, [R31] ;  /* 0x000000001f0c7984 */ /* 0x000e280000000c00 */
[----:B------:R-:W-:Y:S01]  /*0d60*/  LDS.128 R4, [R32+0x10] ;  /* 0x0000100020047984 */ /* 0x000fe20000000c00 */
[----:B0-----:R-:W-:-:S04]  /*0d70*/  FMUL R9, R9, R13 ;  /* 0x0000000d09097220 */ /* 0x001fc80000400000 */
[----:B------:R-:W-:-:S04]  /*0d80*/  FFMA R9, R8, R12, R9 ;  /* 0x0000000c08097223 */ /* 0x000fc80000000009 */
[----:B------:R-:W-:-:S04]  /*0d90*/  FFMA R10, R10, R14, R9 ;  /* 0x0000000e0a0a7223 */ /* 0x000fc80000000009 */
[----:B------:R-:W-:Y:S02]  /*0da0*/  FFMA R17, R11, R15, R10 ;  /* 0x0000000f0b117223 */ /* 0x000fe4000000000a */
[----:B------:R-:W0:Y:S02]  /*0db0*/  LDS.128 R8, [R31+0x10] ;  /* 0x000010001f087984 */ /* 0x000e240000000c00 */
[----:B------:R-:W-:Y:S02]  /*0dc0*/  FADD R17, R17, R30 ;  /* 0x0000001e11117221 */ /* 0x000fe40000000000 */
        /* <DEDUP_REMOVED lines=19> */
[----:B------:R-:W-:Y:S02]  /*0f00*/  LDS.128 R4, [R32+0x40] ;  /* 0x0000400020047984 */ /* 0x000fe40000000c00 */
[----:B------:R-:W-:Y:S02]  /*0f10*/  FADD R12, R15, R12 ;  /* 0x0000000c0f0c7221 */ /* 0x000fe40000000000 */
[----:B------:R-:W0:Y:S02]  /*0f20*/  LDS.128 R8, [R31+0x40] ;  /* 0x000040001f087984 */ /* 0x000e240000000c00 */
[----:B0-----:R-:W-:-:S04]  /*0f30*/  FMUL R5, R5, R9 ;  /* 0x0000000905057220 */ /* 0x001fc80000400000 */
[----:B------:R-:W-:-:S04]  /*0f40*/  FFMA R5, R4, R8, R5 ;  /* 0x0000000804057223 */ /* 0x000fc80000000005 */
[----:B------:R-:W-:-:S04]  /*0f50*/  FFMA R6, R6, R10, R5 ;  /* 0x0000000a06067223 */ /* 0x000fc80000000005 */
[----:B------:R-:W-:Y:S02]  /*0f60*/  FFMA R13, R7, R11, R6 ;  /* 0x0000000b070d7223 */ /* 0x000fe40000000006 */
[----:B------:R-:W-:Y:S04]  /*0f70*/  LDS.128 R4, [R32+0x50] ;  /* 0x0000500020047984 */ /* 0x000fe80000000c00 */
        /* <DEDUP_REMOVED lines=9> */
[----:B------:R-:W-:Y:S01]  /*1010*/  FFMA R6, R6, R10, R5 ;  /* 0x0000000a06067223 */ /* 0x000fe20000000005 */
[----:B------:R-:W-:Y:S02]  /*1020*/  FADD R5, R12, R13 ;  /* 0x0000000d0c057221 */ /* 0x000fe40000000000 */
[----:B------:R-:W0:Y:S01]  /*1030*/  LDS.128 R12, [R32+0x70] ;  /* 0x00007000200c7984 */ /* 0x000e220000000c00 */
[----:B------:R-:W-:Y:S01]  /*1040*/  FFMA R6, R7, R11, R6 ;  /* 0x0000000b07067223 */ /* 0x000fe20000000006 */
[----:B------:R-:W-:-:S04]  /*1050*/  FADD R5, R5, R30 ;  /* 0x0000001e05057221 */ /* 0x000fc80000000000 */
[----:B------:R-:W-:Y:S01]  /*1060*/  FADD R5, R5, R6 ;  /* 0x0000000605057221 */ /* 0x000fe20000000000 */
[----:B0-----:R-:W-:-:S04]  /*1070*/  FMUL R13, R13, R17 ;  /* 0x000000110d0d7220 */ /* 0x001fc80000400000 */
[----:B------:R-:W-:-:S04]  /*1080*/  FFMA R13, R12, R16, R13 ;  /* 0x000000100c0d7223 */ /* 0x000fc8000000000d */
[----:B------:R-:W-:-:S04]  /*1090*/  FFMA R14, R14, R18, R13 ;  /* 0x000000120e0e7223 */ /* 0x000fc8000000000d */
[----:B------:R-:W-:-:S04]  /*10a0*/  FFMA R14, R15, R19, R14 ;  /* 0x000000130f0e7223 */ /* 0x000fc8000000000e */
[----:B------:R-:W-:Y:S01]  /*10b0*/  FADD R30, R5, R14 ;  /* 0x0000000e051e7221 */ /* 0x000fe20000000000 */
[----:B------:R-:W-:Y:S06]  /*10c0*/  BRA.U UP0, `(.L_x_12) ;  /* 0xfffffffd00007547 */ /* 0x000fec000b83ffff */
.L_x_11:
[----:B------:R-:W-:Y:S05]  /*10d0*/  BRA.U !UP1, `(.L_x_10) ;  /* 0x0000000509447547 */ /* 0x000fea000b800000 */
[----:B------:R-:W-:Y:S02]  /*10e0*/  UIADD3 UR5, UPT, UPT, UR21, -0x1, URZ ;  /* 0xffffffff15057890 */ /* 0x000fe4000fffe0ff */
[----:B------:R-:W-:Y:S02]  /*10f0*/  ULOP3.LUT UP1, URZ, UR14, 0x3, URZ, 0xc0, !UPT ;  /* 0x000000030eff7892 */ /* 0x000fe4000f82c0ff */
[----:B------:R-:W-:-:S09]  /*1100*/  UISETP.GE.U32.AND UP0, UPT, UR5, 0x3, UPT ;  /* 0x000000030500788c */ /* 0x000fd2000bf06070 */
[----:B------:R-:W-:Y:S05]  /*1110*/  BRA.U !UP0, `(.L_x_13) ;  /* 0x0000000108907547 */ /* 0x000fea000b800000 */
[----:B------:R-:W0:Y:S01]  /*1120*/  S2UR UR13, SR_CgaCtaId ;  /* 0x00000000000d79c3 */ /* 0x000e220000008800 */
[----:B------:R-:W-:Y:S01]  /*1130*/  UMOV UR5, 0x400 ;  /* 0x0000040000057882 */ /* 0x000fe20000000000 */
[----:B------:R-:W-:Y:S01]  /*1140*/  IMAD R31, R0, R29, UR4 ;  /* 0x00000004001f7e24 */ /* 0x000fe2000f8e021d */
[----:B------:R-:W-:Y:S01]  /*1150*/  IADD3 R32, PT, PT, R24, UR4, RZ ;  /* 0x0000000418207c10 */ /* 0x000fe2000fffe0ff */
[----:B------:R-:W-:-:S03]  /*1160*/  UIADD3 UR4, UPT, UPT, UR4, 0x10, URZ ;  /* 0x0000001004047890 */ /* 0x000fc6000fffe0ff */
[----:B------:R-:W-:-:S05]  /*1170*/  LEA R32, R32, UR18, 0x2 ;  /* 0x0000001220207c11 */ /* 0x000fca000f8e10ff */
[----:B------:R-:W-:Y:S04]  /*1180*/  LDS.128 R4, [R32] ;  /* 0x0000000020047984 */ /* 0x000fe80000000c00 */
[----:B--2---:R-:W-:Y:S01]  /*1190*/  LDS.128 R8, [R32+0x10] ;  /* 0x0000100020087984 */ /* 0x004fe20000000c00 */
[----:B0-----:R-:W-:-:S06]  /*11a0*/  ULEA UR5, UR13, UR5, 0x18 ;  /* 0x000000050d057291 */ /* 0x001fcc000f8ec0ff */
[----:B------:R-:W-:-:S05]  /*11b0*/  LEA R31, R31, UR5, 0x2 ;  /* 0x000000051f1f7c11 */ /* 0x000fca000f8e10ff */
[----:B------:R-:W0:Y:S02]  /*11c0*/  LDS.128 R12, [R31] ;  /* 0x000000001f0c7984 */ /* 0x000e240000000c00 */
[----:B0-----:R-:W-:-:S04]  /*11d0*/  FMUL R5, R13, R5 ;  /* 0x000000050d057220 */ /* 0x001fc80000400000 */
[----:B------:R-:W-:-:S04]  /*11e0*/  FFMA R5, R12, R4, R5 ;  /* 0x000000040c057223 */ /* 0x000fc80000000005 */
[----:B------:R-:W-:-:S04]  /*11f0*/  FFMA R6, R14, R6, R5 ;  /* 0x000000060e067223 */ /* 0x000fc80000000005 */
[----:B------:R-:W-:Y:S02]  /*1200*/  FFMA R17, R15, R7, R6 ;  /* 0x000000070f117223 */ /* 0x000fe40000000006 */
[----:B------:R-:W0:Y:S02]  /*1210*/  LDS.128 R12, [R31+0x10] ;  /* 0x000010001f0c7984 */ /* 0x000e240000000c00 */
[----:B------:R-:W-:Y:S02]  /*1220*/  FADD R30, R30, R17 ;  /* 0x000000111e1e7221 */ /* 0x000fe40000000000 */
[----:B------:R-:W-:Y:S04]  /*1230*/  LDS.128 R4, [R32+0x20] ;  /* 0x0000200020047984 */ /* 0x000fe80000000c00 */
[----:B------:R-:W-:Y:S01]  /*1240*/  LDS.128 R16, [R31+0x30] ;  /* 0x000030001f107984 */ /* 0x000fe20000000c00 */
[----:B0-----:R-:W-:-:S04]  /*1250*/  FMUL R9, R13, R9 ;  /* 0x000000090d097220 */ /* 0x001fc80000400000 */
[----:B------:R-:W-:-:S04]  /*1260*/  FFMA R9, R12, R8, R9 ;  /* 0x000000080c097223 */ /* 0x000fc80000000009 */
[----:B------:R-:W-:-:S04]  /*1270*/  FFMA R10, R14, R10, R9 ;  /* 0x0000000a0e0a7223 */ /* 0x000fc80000000009 */
[----:B------:R-:W-:Y:S02]  /*1280*/  FFMA R33, R15, R11, R10 ;  /* 0x0000000b0f217223 */ /* 0x000fe4000000000a */
[----:B------:R-:W0:Y:S02]  /*1290*/  LDS.128 R8, [R31+0x20] ;  /* 0x000020001f087984 */ /* 0x000e240000000c00 */
[----:B------:R-:W-:Y:S02]  /*12a0*/  FADD R30, R30, R33 ;  /* 0x000000211e1e7221 */ /* 0x000fe40000000000 */
[----:B------:R-:W1:Y:S01]  /*12b0*/  LDS.128 R12, [R32+0x30] ;  /* 0x00003000200c7984 */ /* 0x000e620000000c00 */
[----:B0-----:R-:W-:-:S04]  /*12c0*/  FMUL R5, R9, R5 ;  /* 0x0000000509057220 */ /* 0x001fc80000400000 */
[----:B------:R-:W-:Y:S01]  /*12d0*/  FFMA R5, R8, R4, R5 ;  /* 0x0000000408057223 */ /* 0x000fe20000000005 */
[----:B-1----:R-:W-:-:S03]  /*12e0*/  FMUL R13, R17, R13 ;  /* 0x0000000d110d7220 */ /* 0x002fc60000400000 */
[----:B------:R-:W-:Y:S01]  /*12f0*/  FFMA R6, R10, R6, R5 ;  /* 0x000000060a067223 */ /* 0x000fe20000000005 */
[----:B------:R-:W-:-:S03]  /*1300*/  FFMA R13, R16, R12, R13 ;  /* 0x0000000c100d7223 */ /* 0x000fc6000000000d */
[----:B------:R-:W-:Y:S01]  /*1310*/  FFMA R7, R11, R7, R6 ;  /* 0x000000070b077223 */ /* 0x000fe20000000006 */
[----:B------:R-:W-:-:S03]  /*1320*/  FFMA R14, R18, R14, R13 ;  /* 0x0000000e120e7223 */ /* 0x000fc6000000000d */
[----:B------:R-:W-:Y:S01]  /*1330*/  FADD R30, R30, R7 ;  /* 0x000000071e1e7221 */ /* 0x000fe20000000000 */
[----:B------:R-:W-:-:S04]  /*1340*/  FFMA R15, R19, R15, R14 ;  /* 0x0000000f130f7223 */ /* 0x000fc8000000000e */
[----:B------:R-:W-:-:S07]  /*1350*/  FADD R30, R30, R15 ;  /* 0x0000000f1e1e7221 */ /* 0x000fce0000000000 */
.L_x_13:
[----:B------:R-:W-:Y:S05]  /*1360*/  BRA.U !UP1, `(.L_x_10) ;  /* 0x0000000109a07547 */ /* 0x000fea000b800000 */
[----:B------:R-:W-:Y:S02]  /*1370*/  ULOP3.LUT UP1, URZ, UR9, 0xc, URZ, 0xc0, !UPT ;  /* 0x0000000c09ff7892 */ /* 0x000fe4000f82c0ff */
[----:B------:R-:W-:-:S07]  /*1380*/  ULOP3.LUT UP0, URZ, UR9, 0x4, URZ, 0xc0, !UPT ;  /* 0x0000000409ff7892 */ /* 0x000fce000f80c0ff */
        /* <DEDUP_REMOVED lines=11> */
[----:B------:R-:W0:Y:S04]  /*1440*/  LDS.128 R8, [R31] ;  /* 0x000000001f087984 */ /* 0x000e280000000c00 */
        /* <DEDUP_REMOVED lines=11> */
.L_x_14:
[----:B------:R-:W-:Y:S05]  /*1500*/  BRA.U UP0, `(.L_x_10) ;  /* 0x0000000100387547 */ /* 0x000fea000b800000 */
[----:B------:R-:W0:Y:S01]  /*1510*/  S2UR UR13, SR_CgaCtaId ;  /* 0x00000000000d79c3 */ /* 0x000e220000008800 */
[----:B------:R-:W-:Y:S01]  /*1520*/  UMOV UR5, 0x400 ;  /* 0x0000040000057882 */ /* 0x000fe20000000000 */
[----:B------:R-:W-:Y:S01]  /*1530*/  IMAD R4, R0, R29, UR4 ;  /* 0x0000000400047e24 */ /* 0x000fe2000f8e021d */
[----:B------:R-:W-:-:S04]  /*1540*/  IADD3 R5, PT, PT, R24, UR4, RZ ;  /* 0x0000000418057c10 */ /* 0x000fc8000fffe0ff */
[----:B------:R-:W-:Y:S01]  /*1550*/  LEA R5, R5, UR18, 0x2 ;  /* 0x0000001205057c11 */ /* 0x000fe2000f8e10ff */
[----:B0-----:R-:W-:-:S06]  /*1560*/  ULEA UR5, UR13, UR5, 0x18 ;  /* 0x000000050d057291 */ /* 0x001fcc000f8ec0ff */
[----:B--2---:R-:W-:Y:S02]  /*1570*/  LEA R8, R4, UR5, 0x2 ;  /* 0x0000000504087c11 */ /* 0x004fe4000f8e10ff */
[----:B------:R-:W-:Y:S04]  /*1580*/  LDS.128 R4, [R5] ;  /* 0x0000000005047984 */ /* 0x000fe80000000c00 */
[----:B------:R-:W0:Y:S02]  /*1590*/  LDS.128 R8, [R8] ;  /* 0x0000000008087984 */ /* 0x000e240000000c00 */
[----:B0-----:R-:W-:-:S04]  /*15a0*/  FMUL R9, R9, R5 ;  /* 0x0000000509097220 */ /* 0x001fc80000400000 */
[----:B------:R-:W-:-:S04]  /*15b0*/  FFMA R9, R8, R4, R9 ;  /* 0x0000000408097223 */ /* 0x000fc80000000009 */
[----:B------:R-:W-:-:S04]  /*15c0*/  FFMA R6, R10, R6, R9 ;  /* 0x000000060a067223 */ /* 0x000fc80000000009 */
[----:B------:R-:W-:-:S04]  /*15d0*/  FFMA R7, R11, R7, R6 ;  /* 0x000000070b077223 */ /* 0x000fc80000000006 */
[----:B------:R-:W-:-:S07]  /*15e0*/  FADD R30, R30, R7 ;  /* 0x000000071e1e7221 */ /* 0x000fce0000000000 */
.L_x_10:
[----:B------:R0:W-:Y:S01]  /*15f0*/  STS [R23], R30 ;  /* 0x0000001e17007388 */ /* 0x0001e20000000800 */
[----:B------:R-:W-:Y:S01]  /*1600*/  BAR.SYNC.DEFER_BLOCKING 0x0 ;  /* 0x0000000000007b1d */ /* 0x000fe20000010000 */
[----:B------:R-:W-:Y:S02]  /*1610*/  ISETP.GE.AND P2, PT, R25, 0x2, PT ;  /* 0x000000021900780c */ /* 0x000fe40003f46270 */
[----:B------:R-:W-:Y:S02]  /*1620*/  LOP3.LUT P0, RZ, R3, 0x1f, RZ, 0xc0, !PT ;  /* 0x0000001f03ff7812 */ /* 0x000fe4000780c0ff */
[----:B------:R-:W-:Y:S01]  /*1630*/  MOV R5, R30 ;  /* 0x0000001e00057202 */ /* 0x000fe20000000f00 */
[----:B------:R0:W1:Y:S08]  /*1640*/  LDS R4, [R27] ;  /* 0x000000001b047984 */ /* 0x0000700000000800 */
[----:B0-----:R-:W-:Y:S05]  /*1650*/  @!P2 BRA `(.L_x_15) ;  /* 0x000000000024a947 */ /* 0x001fea0003800000 */
[----:B------:R-:W-:Y:S02]  /*1660*/  MOV R6, R25 ;  /* 0x0000001900067202 */ /* 0x000fe40000000f00 */
[----:B------:R-:W-:-:S07]  /*1670*/  MOV R5, R30 ;  /* 0x0000001e00057202 */ /* 0x000fce0000000f00 */
.L_x_16:
[----:B--2---:R-:W-:Y:S01]  /*1680*/  SHF.R.U32.HI R8, RZ, 0x1, R6 ;  /* 0x00000001ff087819 */ /* 0x004fe20000011606 */
[----:B------:R-:W-:Y:S05]  /*1690*/  WARPSYNC.ALL ;  /* 0x0000000000007948 */ /* 0x000fea0003800000 */
[----:B------:R-:W0:Y:S01]  /*16a0*/  SHFL.DOWN PT, R10, R5, R8, 0x1f ;  /* 0x08001f08050a7589 */ /* 0x000e2200000e0000 */
[----:B------:R-:W-:Y:S01]  /*16b0*/  ISETP.GT.U32.AND P1, PT, R6, 0x3, PT ;  /* 0x000000030600780c */ /* 0x000fe20003f24070 */
[----:B------:R-:W-:Y:S01]  /*16c0*/  IMAD.MOV.U32 R6, RZ, RZ, R8 ;  /* 0x000000ffff067224 */ /* 0x000fe200078e0008 */
[----:B0-----:R-:W-:-:S11]  /*16d0*/  FMNMX R5, R10, R5, !PT ;  /* 0x000000050a057209 */ /* 0x001fd60007800000 */
[----:B------:R-:W-:Y:S05]  /*16e0*/  @P1 BRA `(.L_x_16) ;  /* 0xfffffffc00e41947 */ /* 0x000fea000383ffff */
.L_x_15:
[----:B-1----:R-:W-:Y:S01]  /*16f0*/  @!P0 FMNMX R6, R4, R5, !PT ;  /* 0x0000000504068209 */ /* 0x002fe20007800000 */
[----:B------:R-:W-:Y:S05]  /*1700*/  WARPSYNC.ALL ;  /* 0x0000000000007948 */ /* 0x000fea0003800000 */
[----:B------:R-:W-:Y:S01]  /*1710*/  @!P0 STS [R27], R6 ;  /* 0x000000061b008388 */ /* 0x000fe20000000800 */
[----:B--2---:R-:W-:Y:S01]  /*1720*/  HFMA2 R11, -RZ, RZ, 0.96630859375, -0.0022525787353515625 ;  /* 0x3bbb989dff0b7431 */ /* 0x004fe200000001ff */
[----:B------:R-:W-:Y:S01]  /*1730*/  MOV R10, 0x437c0000 ;  /* 0x437c0000000a7802 */ /* 0x000fe20000000f00 */
[----:B------:R-:W-:Y:S01]  /*1740*/  BAR.SYNC.DEFER_BLOCKING 0x0 ;  /* 0x0000000000007b1d */ /* 0x000fe20000010000 */
[----:B------:R-:W-:-:S05]  /*1750*/  LOP3.LUT P1, RZ, R3, 0x1f, RZ, 0xc0, !PT ;  /* 0x0000001f03ff7812 */ /* 0x000fca000782c0ff */
[----:B------:R-:W0:Y:S02]  /*1760*/  LDS R5, [R27] ;  /* 0x000000001b057984 */ /* 0x000e240000000800 */
[----:B0-----:R-:W-:Y:S01]  /*1770*/  FADD R30, -R5, R30 ;  /* 0x0000001e051e7221 */ /* 0x001fe20000000100 */
[----:B------:R-:W-:-:S03]  /*1780*/  FADD R4, R4, -R5 ;  /* 0x8000000504047221 */ /* 0x000fc60000000000 */
[-C--:B------:R-:W-:Y:S01]  /*1790*/  FFMA.SAT R7, R30, R11.reuse, 0.5 ;  /* 0x3f0000001e077423 */ /* 0x080fe2000000200b */
[----:B------:R-:W-:-:S03]  /*17a0*/  FFMA.SAT R5, R4, R11, 0.5 ;  /* 0x3f00000004057423 */ /* 0x000fc6000000200b */
[----:B------:R-:W-:-:S04]  /*17b0*/  FFMA.RM R7, R7, R10, 12582913 ;  /* 0x4b40000107077423 */ /* 0x000fc8000000400a */
[C---:B------:R-:W-:Y:S01]  /*17c0*/  FADD R9, R7.reuse, -12583039 ;  /* 0xcb40007f07097421 */ /* 0x040fe20000000000 */
[----:B------:R-:W-:-:S03]  /*17d0*/  SHF.L.U32 R7, R7, 0x17, RZ ;  /* 0x0000001707077819 */ /* 0x000fc600000006ff */
[----:B------:R-:W-:-:S04]  /*17e0*/  FFMA R9, R30, 1.4426950216293334961, -R9 ;  /* 0x3fb8aa3b1e097823 */ /* 0x000fc80000000809 */
[----:B------:R-:W-:-:S04]  /*17f0*/  FFMA R9, R30, 1.925963033500011079e-08, R9 ;  /* 0x32a570601e097823 */ /* 0x000fc80000000009 */
[----:B------:R-:W0:Y:S02]  /*1800*/  MUFU.EX2 R6, R9 ;  /* 0x0000000900067308 */ /* 0x000e240000000800 */
[----:B0-----:R-:W-:Y:S01]  /*1810*/  FMUL R8, R7, R6 ;  /* 0x0000000607087220 */ /* 0x001fe20000400000 */
[----:B------:R-:W-:-:S04]  /*1820*/  FFMA.RM R6, R5, R10, 12582913 ;  /* 0x4b40000105067423 */ /* 0x000fc8000000400a */
[----:B------:R0:W-:Y:S01]  /*1830*/  STS [R23], R8 ;  /* 0x0000000817007388 */ /* 0x0001e20000000800 */
[----:B------:R-:W-:-:S03]  /*1840*/  FADD R7, R6, -12583039 ;  /* 0xcb40007f06077421 */ /* 0x000fc60000000000 */
[----:B------:R0:W1:Y:S01]  /*1850*/  LDS R5, [R28] ;  /* 0x000000001c057984 */ /* 0x0000620000000800 */
[----:B------:R-:W-:-:S04]  /*1860*/  FFMA R7, R4, 1.4426950216293334961, -R7 ;  /* 0x3fb8aa3b04077823 */ /* 0x000fc80000000807 */
[----:B------:R-:W-:Y:S01]  /*1870*/  FFMA R7, R4, 1.925963033500011079e-08, R7 ;  /* 0x32a5706004077823 */ /* 0x000fe20000000007 */
[----:B------:R-:W-:-:S05]  /*1880*/  SHF.L.U32 R4, R6, 0x17, RZ ;  /* 0x0000001706047819 */ /* 0x000fca00000006ff */
[----:B------:R-:W2:Y:S02]  /*1890*/  MUFU.EX2 R7, R7 ;  /* 0x0000000700077308 */ /* 0x000ea40000000800 */
[----:B--2---:R-:W-:Y:S01]  /*18a0*/  FMUL R4, R4, R7 ;  /* 0x0000000704047220 */ /* 0x004fe20000400000 */
[----:B0-----:R-:W-:Y:S06]  /*18b0*/  @!P2 BRA `(.L_x_17) ;  /* 0x000000000020a947 */ /* 0x001fec0003800000 */
[----:B------:R-:W-:-:S07]  /*18c0*/  MOV R6, R25 ;  /* 0x0000001900067202 */ /* 0x000fce0000000f00 */
.L_x_18:
[----:B------:R-:W-:Y:S01]  /*18d0*/  SHF.R.U32.HI R7, RZ, 0x1, R6 ;  /* 0x00000001ff077819 */ /* 0x000fe20000011606 */
[----:B------:R-:W-:Y:S05]  /*18e0*/  WARPSYNC.ALL ;  /* 0x0000000000007948 */ /* 0x000fea0003800000 */
[----:B------:R-:W0:Y:S01]  /*18f0*/  SHFL.DOWN PT, R9, R8, R7, 0x1f ;  /* 0x08001f0708097589 */ /* 0x000e2200000e0000 */
[----:B------:R-:W-:Y:S02]  /*1900*/  ISETP.GT.U32.AND P0, PT, R6, 0x3, PT ;  /* 0x000000030600780c */ /* 0x000fe40003f04070 */
[----:B------:R-:W-:Y:S01]  /*1910*/  MOV R6, R7 ;  /* 0x0000000700067202 */ /* 0x000fe20000000f00 */
[----:B0-----:R-:W-:-:S10]  /*1920*/  FADD R8, R9, R8 ;  /* 0x0000000809087221 */ /* 0x001fd40000000000 */
[----:B------:R-:W-:Y:S05]  /*1930*/  @P0 BRA `(.L_x_18) ;  /* 0xfffffffc00e40947 */ /* 0x000fea000383ffff */
.L_x_17:
[----:B------:R-:W-:Y:S01]  /*1940*/  ISETP.GE.AND P0, PT, R3, R29, PT ;  /* 0x0000001d0300720c */ /* 0x000fe20003f06270 */
[----:B-1----:R-:W-:Y:S01]  /*1950*/  @!P1 FFMA R5, R5, R4, R8 ;  /* 0x0000000405059223 */ /* 0x002fe20000000008 */
[----:B------:R-:W-:Y:S05]  /*1960*/  WARPSYNC.ALL ;  /* 0x0000000000007948 */ /* 0x000fea0003800000 */
[----:B------:R0:W-:Y:S01]  /*1970*/  @!P1 STS [R28], R5 ;  /* 0x000000051c009388 */ /* 0x0001e20000000800 */
[----:B------:R-:W-:Y:S01]  /*1980*/  BSSY.RECONVERGENT B1, `(.L_x_19) ;  /* 0x0000086000017945 */ /* 0x000fe20003800200 */
[----:B------:R-:W-:Y:S06]  /*1990*/  BAR.SYNC.DEFER_BLOCKING 0x0 ;  /* 0x0000000000007b1d */ /* 0x000fec0000010000 */
[----:B------:R-:W-:Y:S05]  /*19a0*/  @P0 BRA `(.L_x_20) ;  /* 0x00000008000c0947 */ /* 0x000fea0003800000 */
[----:B------:R-:W-:-:S13]  /*19b0*/  ISETP.GT.AND P0, PT, R25, RZ, PT ;  /* 0x000000ff1900720c */ /* 0x000fda0003f04270 */
[----:B------:R-:W-:Y:S05]  /*19c0*/  @P0 BRA `(.L_x_21) ;  /* 0x0000000000280947 */ /* 0x000fea0003800000 */
[----:B------:R-:W-:-:S07]  /*19d0*/  IMAD.MOV.U32 R6, RZ, RZ, R3 ;  /* 0x000000ffff067224 */ /* 0x000fce00078e0003 */
.L_x_22:
[----:B01----:R-:W-:Y:S01]  /*19e0*/  IMAD R5, R0, R29, R6 ;  /* 0x0000001d00057224 */ /* 0x003fe200078e0206 */
[----:B------:R-:W-:-:S04]  /*19f0*/  IADD3 R6, PT, PT, R6, R25, RZ ;  /* 0x0000001906067210 */ /* 0x000fc80007ffe0ff */
[----:B------:R-:W-:Y:S02]  /*1a00*/  LEA R5, R5, UR20, 0x2 ;  /* 0x0000001405057c11 */ /* 0x000fe4000f8e10ff */
[----:B------:R-:W-:-:S03]  /*1a10*/  ISETP.GE.AND P0, PT, R6, R29, PT ;  /* 0x0000001d0600720c */ /* 0x000fc60003f06270 */
[----:B------:R-:W0:Y:S02]  /*1a20*/  LDS R7, [R5] ;  /* 0x0000000005077984 */ /* 0x000e240000000800 */
[----:B0-----:R-:W-:-:S05]  /*1a30*/  FMUL R8, R4, R7 ;  /* 0x0000000704087220 */ /* 0x001fca0000400000 */
[----:B------:R1:W-:Y:S03]  /*1a40*/  STS [R5], R8 ;  /* 0x0000000805007388 */ /* 0x0003e60000000800 */
[----:B------:R-:W-:Y:S05]  /*1a50*/  @!P0 BRA `(.L_x_22) ;  /* 0xfffffffc00e08947 */ /* 0x000fea000383ffff */
[----:B------:R-:W-:Y:S05]  /*1a60*/  BRA `(.L_x_20) ;  /* 0x0000000400dc7947 */ /* 0x000fea0003800000 */
.L_x_21:
[C---:B------:R-:W-:Y:S02]  /*1a70*/  LOP3.LUT R15, R25.reuse, 0x7, RZ, 0xc0, !PT ;  /* 0x00000007190f7812 */ /* 0x040fe400078ec0ff */
[----:B0-----:R-:W-:Y:S02]  /*1a80*/  LOP3.LUT R5, R25, 0x7ffffff8, RZ, 0xc0, !PT ;  /* 0x7ffffff819057812 */ /* 0x001fe400078ec0ff */
[----:B------:R-:W-:-:S07]  /*1a90*/  MOV R6, R3 ;  /* 0x0000000300067202 */ /* 0x000fce0000000f00 */
.L_x_33:
[----:B------:R-:W0:Y:S01]  /*1aa0*/  LDC R7, c[0x0][0x3bc] ;  /* 0x0000ef00ff077b82 */ /* 0x000e220000000800 */
[----:B------:R-:W-:Y:S01]  /*1ab0*/  ISETP.GE.U32.AND P0, PT, R25, 0x8, PT ;  /* 0x000000081900780c */ /* 0x000fe20003f06070 */
[----:B------:R-:W-:Y:S01]  /*1ac0*/  BSSY.RECONVERGENT B2, `(.L_x_23) ;  /* 0x0000032000027945 */ /* 0x000fe20003800200 */
[----:B------:R-:W-:Y:S02]  /*1ad0*/  HFMA2 R9, -RZ, RZ, 0, 0 ;  /* 0x00000000ff097431 */ /* 0x000fe400000001ff */
[----:B0-----:R-:W-:-:S05]  /*1ae0*/  IMAD R8, R0, R7, R6 ;  /* 0x0000000700087224 */ /* 0x001fca00078e0206 */
[----:B------:R-:W-:-:S05]  /*1af0*/  LEA R8, R8, UR20, 0x2 ;  /* 0x0000001408087c11 */ /* 0x000fca000f8e10ff */
[----:B------:R-:W0:Y:S02]  /*1b00*/  LDS R11, [R8] ;  /* 0x00000000080b7984 */ /* 0x000e240000000800 */
[----:B0-----:R-:W-:Y:S01]  /*1b10*/  FMUL R11, R4, R11 ;  /* 0x0000000b040b7220 */ /* 0x001fe20000400000 */
[----:B------:R-:W-:Y:S06]  /*1b20*/  @!P0 BRA `(.L_x_24) ;  /* 0x0000000000ac8947 */ /* 0x000fec0003800000 */
[----:B------:R-:W-:Y:S01]  /*1b30*/  BSSY.RECONVERGENT B3, `(.L_x_25) ;  /* 0x0000029000037945 */ /* 0x000fe20003800200 */
[----:B------:R-:W-:-:S07]  /*1b40*/  MOV R9, RZ ;  /* 0x000000ff00097202 */ /* 0x000fce0000000f00 */
.L_x_26:
[----:B------:R-:W0:Y:S01]  /*1b50*/  LDCU UR4, c[0x0][0x3c4] ;  /* 0x00007880ff0477ac */ /* 0x000e220008000800 */
[----:B------:R-:W-:-:S05]  /*1b60*/  IMAD R12, R9, R7, R6 ;  /* 0x00000007090c7224 */ /* 0x000fca00078e0206 */
[----:B------:R-:W-:-:S04]  /*1b70*/  LEA R14, R12, UR19, 0x2 ;  /* 0x000000130c0e7c11 */ /* 0x000fc8000f8e10ff */
[C---:B------:R-:W-:Y:S01]  /*1b80*/  LEA R16, R7.reuse, R14, 0x2 ;  /* 0x0000000e07107211 */ /* 0x040fe200078e10ff */
[----:B------:R-:W-:Y:S03]  /*1b90*/  LDS R13, [R14] ;  /* 0x000000000e0d7984 */ /* 0x000fe60000000800 */
[----:B------:R-:W-:Y:S01]  /*1ba0*/  LEA R30, R7, R16, 0x2 ;  /* 0x00000010071e7211 */ /* 0x000fe200078e10ff */
[----:B0-----:R-:W-:-:S04]  /*1bb0*/  IMAD R10, R0, UR4, R9 ;  /* 0x00000004000a7c24 */ /* 0x001fc8000f8e0209 */
[----:B------:R-:W-:Y:S01]  /*1bc0*/  LDS R17, [R30] ;  /* 0x000000001e117984 */ /* 0x000fe20000000800 */
[----:B------:R-:W-:Y:S01]  /*1bd0*/  IMAD R32, R7, 0x4, R30 ;  /* 0x0000000407207824 */ /* 0x000fe200078e021e */
[----:B------:R-:W-:Y:S02]  /*1be0*/  IADD3 R9, PT, PT, R9, 0x8, RZ ;  /* 0x0000000809097810 */ /* 0x000fe40007ffe0ff */
[----:B------:R-:W-:Y:S02]  /*1bf0*/  LEA R10, R10, UR6, 0x2 ;  /* 0x000000060a0a7c11 */ /* 0x000fe4000f8e10ff */
[----:B------:R-:W-:-:S03]  /*1c00*/  ISETP.NE.AND P0, PT, R9, R5, PT ;  /* 0x000000050900720c */ /* 0x000fc60003f05270 */
[----:B------:R-:W0:Y:S04]  /*1c10*/  LDS R12, [R10] ;  /* 0x000000000a0c7984 */ /* 0x000e280000000800 */
[----:B------:R-:W-:Y:S04]  /*1c20*/  LDS R18, [R10+0x8] ;  /* 0x000008000a127984 */ /* 0x000fe80000000800 */
[----:B------:R-:W-:Y:S04]  /*1c30*/  LDS R14, [R10+0xc] ;  /* 0x00000c000a0e7984 */ /* 0x000fe80000000800 */
[----:B------:R-:W-:Y:S01]  /*1c40*/  LDS R19, [R10+0x18] ;  /* 0x000018000a137984 */ /* 0x000fe20000000800 */
[----:B0-----:R-:W-:-:S03]  /*1c50*/  FFMA R12, R12, R13, R11 ;  /* 0x0000000d0c0c7223 */ /* 0x001fc6000000000b */
[----:B------:R-:W-:Y:S04]  /*1c60*/  LDS R13, [R16] ;  /* 0x00000000100d7984 */ /* 0x000fe80000000800 */
[----:B------:R-:W0:Y:S02]  /*1c70*/  LDS R11, [R10+0x4] ;  /* 0x000004000a0b7984 */ /* 0x000e240000000800 */
[----:B0-----:R-:W-:Y:S02]  /*1c80*/  FFMA R11, R11, R13, R12 ;  /* 0x0000000d0b0b7223 */ /* 0x001fe4000000000c */
[----:B------:R-:W0:Y:S02]  /*1c90*/  LDS R13, [R32] ;  /* 0x00000000200d7984 */ /* 0x000e240000000800 */
[----:B------:R-:W-:Y:S01]  /*1ca0*/  FFMA R17, R18, R17, R11 ;  /* 0x0000001112117223 */ /* 0x000fe2000000000b */
[C---:B------:R-:W-:Y:S01]  /*1cb0*/  LEA R18, R7.reuse, R32, 0x2 ;  /* 0x0000002007127211 */ /* 0x040fe200078e10ff */
[----:B------:R-:W-:Y:S03]  /*1cc0*/  LDS R11, [R10+0x10] ;  /* 0x000010000a0b7984 */ /* 0x000fe60000000800 */
[C---:B------:R-:W-:Y:S01]  /*1cd0*/  LEA R34, R7.reuse, R18, 0x2 ;  /* 0x0000001207227211 */ /* 0x040fe200078e10ff */
[----:B------:R-:W1:Y:S03]  /*1ce0*/  LDS R12, [R18] ;  /* 0x00000000120c7984 */ /* 0x000e660000000800 */
[----:B------:R-:W-:Y:S01]  /*1cf0*/  LEA R30, R7, R34, 0x2 ;  /* 0x00000022071e7211 */ /* 0x000fe200078e10ff */
[----:B0-----:R-:W-:-:S02]  /*1d00*/  FFMA R16, R14, R13, R17 ;  /* 0x0000000d0e107223 */ /* 0x001fc40000000011 */
[----:B------:R-:W-:Y:S04]  /*1d10*/  LDS R13, [R34] ;  /* 0x00000000220d7984 */ /* 0x000fe80000000800 */
[----:B------:R-:W0:Y:S01]  /*1d20*/  LDS R14, [R10+0x14] ;  /* 0x000014000a0e7984 */ /* 0x000e220000000800 */
[----:B-1----:R-:W-:Y:S01]  /*1d30*/  FFMA R17, R11, R12, R16 ;  /* 0x0000000c0b117223 */ /* 0x002fe20000000010 */
[----:B------:R-:W-:Y:S02]  /*1d40*/  LEA R16, R7, R30, 0x2 ;  /* 0x0000001e07107211 */ /* 0x000fe400078e10ff */
[----:B------:R-:W1:Y:S04]  /*1d50*/  LDS R11, [R30] ;  /* 0x000000001e0b7984 */ /* 0x000e680000000800 */
[----:B------:R-:W-:Y:S04]  /*1d60*/  LDS R12, [R10+0x1c] ;  /* 0x00001c000a0c7984 */ /* 0x000fe80000000800 */
[----:B------:R-:W2:Y:S01]  /*1d70*/  LDS R16, [R16] ;  /* 0x0000000010107984 */ /* 0x000ea20000000800 */
[----:B0-----:R-:W-:-:S04]  /*1d80*/  FFMA R14, R14, R13, R17 ;  /* 0x0000000d0e0e7223 */ /* 0x001fc80000000011 */
[----:B-1----:R-:W-:-:S04]  /*1d90*/  FFMA R11, R19, R11, R14 ;  /* 0x0000000b130b7223 */ /* 0x002fc8000000000e */
[----:B--2---:R-:W-:Y:S01]  /*1da0*/  FFMA R11, R12, R16, R11 ;  /* 0x000000100c0b7223 */ /* 0x004fe2000000000b */
[----:B------:R-:W-:Y:S06]  /*1db0*/  @P0 BRA `(.L_x_26) ;  /* 0xfffffffc00640947 */ /* 0x000fec000383ffff */
[----:B------:R-:W-:Y:S05]  /*1dc0*/  BSYNC.RECONVERGENT B3 ;  /* 0x0000000000037941 */ /* 0x000fea0003800200 */
.L_x_25:
[----:B------:R-:W-:-:S07]  /*1dd0*/  MOV R9, R5 ;  /* 0x0000000500097202 */ /* 0x000fce0000000f00 */
.L_x_24:
[----:B------:R-:W-:Y:S05]  /*1de0*/  BSYNC.RECONVERGENT B2 ;  /* 0x0000000000027941 */ /* 0x000fea0003800200 */
.L_x_23:
[----:B------:R-:W-:Y:S01]  /*1df0*/  ISETP.NE.AND P0, PT, R15, RZ, PT ;  /* 0x000000ff0f00720c */ /* 0x000fe20003f05270 */
[----:B------:R-:W-:-:S12]  /*1e00*/  BSSY.RECONVERGENT B2, `(.L_x_27) ;  /* 0x0000039000027945 */ /* 0x000fd80003800200 */
[----:B------:R-:W-:Y:S05]  /*1e10*/  @!P0 BRA `(.L_x_28) ;  /* 0x0000000000dc8947 */ /* 0x000fea0003800000 */
[----:B------:R-:W-:Y:S01]  /*1e20*/  VIADD R10, R15, 0xffffffff ;  /* 0xffffffff0f0a7836 */ /* 0x000fe20000000000 */
[----:B------:R-:W-:Y:S04]  /*1e30*/  BSSY.RECONVERGENT B3, `(.L_x_29) ;  /* 0x0000018000037945 */ /* 0x000fe80003800200 */
[----:B------:R-:W-:-:S13]  /*1e40*/  ISETP.GE.U32.AND P0, PT, R10, 0x3, PT ;  /* 0x000000030a00780c */ /* 0x000fda0003f06070 */
[----:B------:R-:W-:Y:S05]  /*1e50*/  @!P0 BRA `(.L_x_30) ;  /* 0x0000000000548947 */ /* 0x000fea0003800000 */
[----:B------:R-:W0:Y:S01]  /*1e60*/  LDCU UR4, c[0x0][0x3c4] ;  /* 0x00007880ff0477ac */ /* 0x000e220008000800 */
[----:B------:R-:W-:-:S05]  /*1e70*/  IMAD R12, R9, R7, R6 ;  /* 0x00000007090c7224 */ /* 0x000fca00078e0206 */
[----:B------:R-:W-:-:S04]  /*1e80*/  LEA R14, R12, UR19, 0x2 ;  /* 0x000000130c0e7c11 */ /* 0x000fc8000f8e10ff */
[C---:B------:R-:W-:Y:S01]  /*1e90*/  LEA R16, R7.reuse, R14, 0x2 ;  /* 0x0000000e07107211 */ /* 0x040fe200078e10ff */
[----:B------:R-:W-:Y:S03]  /*1ea0*/  LDS R13, [R14] ;  /* 0x000000000e0d7984 */ /* 0x000fe60000000800 */
[C---:B------:R-:W-:Y:S02]  /*1eb0*/  LEA R18, R7.reuse, R16, 0x2 ;  /* 0x0000001007127211 */ /* 0x040fe400078e10ff */
[----:B------:R-:W-:Y:S01]  /*1ec0*/  LDS R16, [R16] ;  /* 0x0000000010107984 */ /* 0x000fe20000000800 */
[----:B0-----:R-:W-:Y:S01]  /*1ed0*/  IMAD R10, R0, UR4, R9 ;  /* 0x00000004000a7c24 */ /* 0x001fe2000f8e0209 */
[----:B------:R-:W-:Y:S02]  /*1ee0*/  LEA R19, R7, R18, 0x2 ;  /* 0x0000001207137211 */ /* 0x000fe400078e10ff */
[----:B------:R-:W-:-:S02]  /*1ef0*/  IADD3 R9, PT, PT, R9, 0x4, RZ ;  /* 0x0000000409097810 */ /* 0x000fc40007ffe0ff */
[----:B------:R-:W-:Y:S02]  /*1f00*/  LEA R10, R10, UR6, 0x2 ;  /* 0x000000060a0a7c11 */ /* 0x000fe4000f8e10ff */
[----:B------:R-:W-:Y:S04]  /*1f10*/  LDS R19, [R19] ;  /* 0x0000000013137984 */ /* 0x000fe80000000800 */
[----:B------:R-:W0:Y:S04]  /*1f20*/  LDS R12, [R10] ;  /* 0x000000000a0c7984 */ /* 0x000e280000000800 */
[----:B------:R-:W-:Y:S04]  /*1f30*/  LDS R17, [R10+0x8] ;  /* 0x000008000a117984 */ /* 0x000fe80000000800 */
[----:B------:R-:W-:Y:S01]  /*1f40*/  LDS R30, [R10+0xc] ;  /* 0x00000c000a1e7984 */ /* 0x000fe20000000800 */
[----:B0-----:R-:W-:-:S03]  /*1f50*/  FFMA R12, R12, R13, R11 ;  /* 0x0000000d0c0c7223 */ /* 0x001fc6000000000b */
[----:B------:R-:W0:Y:S04]  /*1f60*/  LDS R13, [R10+0x4] ;  /* 0x000004000a0d7984 */ /* 0x000e280000000800 */
[----:B------:R-:W1:Y:S01]  /*1f70*/  LDS R11, [R18] ;  /* 0x00000000120b7984 */ /* 0x000e620000000800 */
[----:B0-----:R-:W-:-:S04]  /*1f80*/  FFMA R12, R13, R16, R12 ;  /* 0x000000100d0c7223 */ /* 0x001fc8000000000c */
[----:B-1----:R-:W-:-:S04]  /*1f90*/  FFMA R11, R17, R11, R12 ;  /* 0x0000000b110b7223 */ /* 0x002fc8000000000c */
[----:B------:R-:W-:-:S07]  /*1fa0*/  FFMA R11, R30, R19, R11 ;  /* 0x000000131e0b7223 */ /* 0x000fce000000000b */
.L_x_30:
[----:B------:R-:W-:Y:S05]  /*1fb0*/  BSYNC.RECONVERGENT B3 ;  /* 0x0000000000037941 */ /* 0x000fea0003800200 */
.L_x_29:
[----:B------:R-:W-:-:S13]  /*1fc0*/  LOP3.LUT P0, R12, R25, 0x3, RZ, 0xc0, !PT ;  /* 0x00000003190c7812 */ /* 0x000fda000780c0ff */
[----:B------:R-:W-:Y:S05]  /*1fd0*/  @!P0 BRA `(.L_x_28) ;  /* 0x00000000006c8947 */ /* 0x000fea0003800000 */
[----:B------:R-:W-:Y:S01]  /*1fe0*/  ISETP.NE.AND P0, PT, R12, 0x1, PT ;  /* 0x000000010c00780c */ /* 0x000fe20003f05270 */
[----:B------:R-:W-:Y:S01]  /*1ff0*/  BSSY.RECONVERGENT B3, `(.L_x_31) ;  /* 0x0000011000037945 */ /* 0x000fe20003800200 */
[----:B------:R-:W-:-:S04]  /*2000*/  LOP3.LUT R10, R25, 0x1, RZ, 0xc0, !PT ;  /* 0x00000001190a7812 */ /* 0x000fc800078ec0ff */
[----:B------:R-:W-:-:S07]  /*2010*/  ISETP.NE.U32.AND P1, PT, R10, 0x1, PT ;  /* 0x000000010a00780c */ /* 0x000fce0003f25070 */
[----:B------:R-:W-:Y:S06]  /*2020*/  @!P0 BRA `(.L_x_32) ;  /* 0x0000000000348947 */ /* 0x000fec0003800000 */
[----:B------:R-:W0:Y:S01]  /*2030*/  LDCU UR4, c[0x0][0x3c4] ;  /* 0x00007880ff0477ac */ /* 0x000e220008000800 */
[----:B------:R-:W-:-:S05]  /*2040*/  IMAD R12, R9, R7, R6 ;  /* 0x00000007090c7224 */ /* 0x000fca00078e0206 */
[----:B------:R-:W-:-:S04]  /*2050*/  LEA R14, R12, UR19, 0x2 ;  /* 0x000000130c0e7c11 */ /* 0x000fc8000f8e10ff */
[----:B------:R-:W-:Y:S01]  /*2060*/  LEA R17, R7, R14, 0x2 ;  /* 0x0000000e07117211 */ /* 0x000fe200078e10ff */
[----:B------:R-:W-:Y:S05]  /*2070*/  LDS R13, [R14] ;  /* 0x000000000e0d7984 */ /* 0x000fea0000000800 */
[----:B------:R-:W-:Y:S01]  /*2080*/  LDS R17, [R17] ;  /* 0x0000000011117984 */ /* 0x000fe20000000800 */
[----:B0-----:R-:W-:Y:S01]  /*2090*/  IMAD R10, R0, UR4, R9 ;  /* 0x00000004000a7c24 */ /* 0x001fe2000f8e0209 */
[----:B------:R-:W-:-:S04]  /*20a0*/  IADD3 R9, PT, PT, R9, 0x2, RZ ;  /* 0x0000000209097810 */ /* 0x000fc80007ffe0ff */
[----:B------:R-:W-:-:S05]  /*20b0*/  LEA R10, R10, UR6, 0x2 ;  /* 0x000000060a0a7c11 */ /* 0x000fca000f8e10ff */
[----:B------:R-:W0:Y:S04]  /*20c0*/  LDS R12, [R10] ;  /* 0x000000000a0c7984 */ /* 0x000e280000000800 */
[----:B------:R-:W1:Y:S01]  /*20d0*/  LDS R16, [R10+0x4] ;  /* 0x000004000a107984 */ /* 0x000e620000000800 */
[----:B0-----:R-:W-:-:S04]  /*20e0*/  FFMA R11, R12, R13, R11 ;  /* 0x0000000d0c0b7223 */ /* 0x001fc8000000000b */
[----:B-1----:R-:W-:-:S07]  /*20f0*/  FFMA R11, R16, R17, R11 ;  /* 0x00000011100b7223 */ /* 0x002fce000000000b */
.L_x_32:
[----:B------:R-:W-:Y:S05]  /*2100*/  BSYNC.RECONVERGENT B3 ;  /* 0x0000000000037941 */ /* 0x000fea0003800200 */
.L_x_31:
[----:B------:R-:W0:Y:S01]  /*2110*/  @!P1 LDC R12, c[0x0][0x3c4] ;  /* 0x0000f100ff0c9b82 */ /* 0x000e220000000800 */
[----:B------:R-:W-:Y:S02]  /*2120*/  @!P1 IMAD R10, R9, R7, R6 ;  /* 0x00000007090a9224 */ /* 0x000fe400078e0206 */
[----:B0-----:R-:W-:-:S03]  /*2130*/  @!P1 IMAD R9, R0, R12, R9 ;  /* 0x0000000c00099224 */ /* 0x001fc600078e0209 */
[----:B------:R-:W-:Y:S02]  /*2140*/  @!P1 LEA R12, R10, UR19, 0x2 ;  /* 0x000000130a0c9c11 */ /* 0x000fe4000f8e10ff */
[----:B------:R-:W-:-:S04]  /*2150*/  @!P1 LEA R9, R9, UR6, 0x2 ;  /* 0x0000000609099c11 */ /* 0x000fc8000f8e10ff */
[----:B------:R-:W-:Y:S04]  /*2160*/  @!P1 LDS R12, [R12] ;  /* 0x000000000c0c9984 */ /* 0x000fe80000000800 */
[----:B------:R-:W0:Y:S02]  /*2170*/  @!P1 LDS R10, [R9] ;  /* 0x00000000090a9984 */ /* 0x000e240000000800 */
[----:B0-----:R-:W-:-:S07]  /*2180*/  @!P1 FFMA R11, R10, R12, R11 ;  /* 0x0000000c0a0b9223 */ /* 0x001fce000000000b */
.L_x_28:
[----:B------:R-:W-:Y:S05]  /*2190*/  BSYNC.RECONVERGENT B2 ;  /* 0x0000000000027941 */ /* 0x000fea0003800200 */
.L_x_27:
[----:B------:R1:W-:Y:S01]  /*21a0*/  STS [R8], R11 ;  /* 0x0000000b08007388 */ /* 0x0003e20000000800 */
[----:B------:R-:W-:-:S05]  /*21b0*/  IMAD.IADD R6, R6, 0x1, R25 ;  /* 0x0000000106067824 */ /* 0x000fca00078e0219 */
[----:B------:R-:W-:-:S13]  /*21c0*/  ISETP.GE.AND P0, PT, R6, R7, PT ;  /* 0x000000070600720c */ /* 0x000fda0003f06270 */
[----:B-1----:R-:W-:Y:S05]  /*21d0*/  @!P0 BRA `(.L_x_33) ;  /* 0xfffffff800308947 */ /* 0x002fea000383ffff */
.L_x_20:
[----:B------:R-:W-:Y:S05]  /*21e0*/  BSYNC.RECONVERGENT B1 ;  /* 0x0000000000017941 */ /* 0x000fea0003800200 */
.L_x_19:
[----:B------:R-:W-:Y:S06]  /*21f0*/  BAR.SYNC.DEFER_BLOCKING 0x0 ;  /* 0x0000000000007b1d */ /* 0x000fec0000010000 */
.L_x_5:
[----:B------:R-:W2:Y:S01]  /*2200*/  LDCU UR4, c[0x0][0x3cc] ;  /* 0x00007980ff0477ac */ /* 0x000ea20008000800 */
[----:B------:R-:W-:-:S04]  /*2210*/  IADD3 R26, PT, PT, R26, 0x1, RZ ;  /* 0x000000011a1a7810 */ /* 0x000fc80007ffe0ff */
[----:B--2---:R-:W-:-:S13]  /*2220*/  ISETP.NE.AND P0, PT, R26, UR4, PT ;  /* 0x000000041a007c0c */ /* 0x004fda000bf05270 */
[----:B------:R-:W-:Y:S05]  /*2230*/  @P0 BRA `(.L_x_34) ;  /* 0xffffffe400680947 */ /* 0x000fea000383ffff */
[----:B------:R-:W-:Y:S05]  /*2240*/  BSYNC B0 ;  /* 0x0000000000007941 */ /* 0x000fea0003800000 */
.L_x_4:
[----:B------:R-:W-:-:S13]  /*2250*/  ISETP.GE.AND P0, PT, R3, UR10, PT ;  /* 0x0000000a03007c0c */ /* 0x000fda000bf06270 */
[----:B------:R-:W-:Y:S05]  /*2260*/  @P0 EXIT ;  /* 0x000000000000094d */ /* 0x000fea0003800000 */
[----:B------:R-:W1:Y:S01]  /*2270*/  LDCU UR13, c[0x0][0x3c4] ;  /* 0x00007880ff0d77ac */ /* 0x000e620008000800 */
[----:B0-----:R-:W0:Y:S01]  /*2280*/  LDS R28, [R28] ;  /* 0x000000001c1c7984 */ /* 0x001e220000000800 */
[----:B------:R-:W-:Y:S01]  /*2290*/  BSSY.RECONVERGENT B2, `(.L_x_35) ;  /* 0x0000071000027945 */ /* 0x000fe20003800200 */
[----:B------:R-:W2:Y:S01]  /*22a0*/  LDCU.64 UR4, c[0x0][0x3b8] ;  /* 0x00007700ff0477ac */ /* 0x000ea20008000a00 */
[----:B-1----:R-:W1:Y:S01]  /*22b0*/  I2F.U32.RP R8, UR13 ;  /* 0x0000000d00087d06 */ /* 0x002e620008209000 */
[----:B------:R-:W-:Y:S02]  /*22c0*/  IADD3 R6, PT, PT, R3, UR13, RZ ;  /* 0x0000000d03067c10 */ /* 0x000fe4000fffe0ff */
[----:B------:R-:W-:Y:S02]  /*22d0*/  ISETP.NE.U32.AND P2, PT, RZ, UR13, PT ;  /* 0x0000000dff007c0c */ /* 0x000fe4000bf45070 */
[C---:B------:R-:W-:Y:S02]  /*22e0*/  ISETP.GE.AND P0, PT, R6.reuse, UR10, PT ;  /* 0x0000000a06007c0c */ /* 0x040fe4000bf06270 */
[----:B------:R-:W-:-:S02]  /*22f0*/  VIMNMX R7, PT, PT, R6, UR10, !PT ;  /* 0x0000000a06077c48 */ /* 0x000fc4000ffe0100 */
[----:B------:R-:W-:-:S04]  /*2300*/  SEL R12, RZ, 0x1, P0 ;  /* 0x00000001ff0c7807 */ /* 0x000fc80000000000 */
[----:B------:R-:W-:Y:S01]  /*2310*/  IADD3 R7, PT, PT, R7, -R6, -R12 ;  /* 0x8000000607077210 */ /* 0x000fe20007ffe80c */
[----:B-1----:R-:W1:Y:S02]  /*2320*/  MUFU.RCP R8, R8 ;  /* 0x0000000800087308 */ /* 0x002e640000001000 */
[----:B-1----:R-:W-:-:S06]  /*2330*/  IADD3 R4, PT, PT, R8, 0xffffffe, RZ ;  /* 0x0ffffffe08047810 */ /* 0x002fcc0007ffe0ff */
[----:B------:R1:W3:Y:S02]  /*2340*/  F2I.FTZ.U32.TRUNC.NTZ R5, R4 ;  /* 0x0000000400057305 */ /* 0x0002e4000021f000 */
[----:B-1----:R-:W-:Y:S01]  /*2350*/  HFMA2 R4, -RZ, RZ, 0, 0 ;  /* 0x00000000ff047431 */ /* 0x002fe200000001ff */
[----:B---3--:R-:W-:-:S05]  /*2360*/  IADD3 R9, PT, PT, RZ, -R5, RZ ;  /* 0x80000005ff097210 */ /* 0x008fca0007ffe0ff */
[----:B------:R-:W-:-:S04]  /*2370*/  IMAD R9, R9, UR13, RZ ;  /* 0x0000000d09097c24 */ /* 0x000fc8000f8e02ff */
[----:B------:R-:W-:-:S06]  /*2380*/  IMAD.HI.U32 R8, R5, R9, R4 ;  /* 0x0000000905087227 */ /* 0x000fcc00078e0004 */
[----:B------:R-:W-:-:S05]  /*2390*/  IMAD.HI.U32 R5, R8, R7, RZ ;  /* 0x0000000708057227 */ /* 0x000fca00078e00ff */
[----:B------:R-:W-:-:S05]  /*23a0*/  IADD3 R4, PT, PT, -R5, RZ, RZ ;  /* 0x000000ff05047210 */ /* 0x000fca0007ffe1ff */
[----:B------:R-:W-:-:S05]  /*23b0*/  IMAD R7, R4, UR13, R7 ;  /* 0x0000000d04077c24 */ /* 0x000fca000f8e0207 */
[----:B------:R-:W-:-:S13]  /*23c0*/  ISETP.GE.U32.AND P0, PT, R7, UR13, PT ;  /* 0x0000000d07007c0c */ /* 0x000fda000bf06070 */
[----:B------:R-:W-:Y:S01]  /*23d0*/  @P0 VIADD R7, R7, -UR13 ;  /* 0x8000000d07070c36 */ /* 0x000fe20008000000 */
[----:B------:R-:W-:-:S04]  /*23e0*/  @P0 IADD3 R5, PT, PT, R5, 0x1, RZ ;  /* 0x0000000105050810 */ /* 0x000fc80007ffe0ff */
[----:B------:R-:W-:Y:S02]  /*23f0*/  ISETP.GE.U32.AND P1, PT, R7, UR13, PT ;  /* 0x0000000d07007c0c */ /* 0x000fe4000bf26070 */
[----:B------:R-:W1:Y:S11]  /*2400*/  LDC R7, c[0x0][0x3b4] ;  /* 0x0000ed00ff077b82 */ /* 0x000e760000000800 */
[----:B------:R-:W-:-:S02]  /*2410*/  @P1 IADD3 R5, PT, PT, R5, 0x1, RZ ;  /* 0x0000000105051810 */ /* 0x000fc40007ffe0ff */
[----:B------:R-:W-:-:S04]  /*2420*/  @!P2 LOP3.LUT R5, RZ, UR13, RZ, 0x33, !PT ;  /* 0x0000000dff05ac12 */ /* 0x000fc8000f8e33ff */
[----:B------:R-:W-:-:S04]  /*2430*/  IADD3 R12, PT, PT, R12, R5, RZ ;  /* 0x000000050c0c7210 */ /* 0x000fc80007ffe0ff */
[----:B------:R-:W-:Y:S01]  /*2440*/  LOP3.LUT R4, R12, 0x3, RZ, 0xc0, !PT ;  /* 0x000000030c047812 */ /* 0x000fe200078ec0ff */
[----:B-1----:R-:W-:-:S03]  /*2450*/  IMAD R2, R7, UR23, R2 ;  /* 0x0000001707027c24 */ /* 0x002fc6000f8e0202 */
[----:B------:R-:W-:Y:S01]  /*2460*/  ISETP.NE.AND P0, PT, R4, 0x3, PT ;  /* 0x000000030400780c */ /* 0x000fe20003f05270 */
[----:B--2---:R-:W-:Y:S02]  /*2470*/  IMAD R16, R2, UR4, R21 ;  /* 0x0000000402107c24 */ /* 0x004fe4000f8e0215 */
[----:B------:R-:W-:Y:S02]  /*2480*/  IMAD R2, R0, UR5, RZ ;  /* 0x0000000500027c24 */ /* 0x000fe4000f8e02ff */
[----:B------:R-:W-:-:S08]  /*2490*/  IMAD R16, R16, UR10, RZ ;  /* 0x0000000a10107c24 */ /* 0x000fd0000f8e02ff */
[----:B0-----:R-:W-:Y:S05]  /*24a0*/  @!P0 BRA `(.L_x_36) ;  /* 0x00000004003c8947 */ /* 0x001fea0003800000 */
[----:B------:R-:W0:Y:S01]  /*24b0*/  S2UR UR5, SR_CgaCtaId ;  /* 0x00000000000579c3 */ /* 0x000e220000008800 */
[----:B------:R-:W-:Y:S01]  /*24c0*/  MOV R5, UR8 ;  /* 0x0000000800057c02 */ /* 0x000fe20008000f00 */
[----:B------:R-:W-:Y:S01]  /*24d0*/  UMOV UR4, 0x400 ;  /* 0x0000040000047882 */ /* 0x000fe20000000000 */
[----:B------:R-:W-:Y:S02]  /*24e0*/  IADD3 R25, PT, PT, R3, R16, RZ ;  /* 0x0000001003197210 */ /* 0x000fe40007ffe0ff */
[----:B------:R-:W-:Y:S02]  /*24f0*/  LEA R4, R5, R2, 0x6 ;  /* 0x0000000205047211 */ /* 0x000fe400078e30ff */
[----:B------:R-:W-:Y:S01]  /*2500*/  IADD3 R5, PT, PT, R12, 0x1, RZ ;  /* 0x000000010c057810 */ /* 0x000fe20007ffe0ff */
[----:B------:R-:W1:Y:S01]  /*2510*/  LDC R0, c[0x0][0x3c4] ;  /* 0x0000f100ff007b82 */ /* 0x000e620000000800 */
[----:B------:R-:W-:Y:S02]  /*2520*/  LEA R4, R4, UR11, 0x2 ;  /* 0x0000000b04047c11 */ /* 0x000fe4000f8e10ff */
[----:B------:R-:W-:-:S03]  /*2530*/  LOP3.LUT R5, R5, 0x3, RZ, 0xc0, !PT ;  /* 0x0000000305057812 */ /* 0x000fc600078ec0ff */
[----:B------:R-:W-:Y:S01]  /*2540*/  IMAD R4, R3, 0x10, R4 ;  /* 0x0000001003047824 */ /* 0x000fe200078e0204 */
[----:B------:R-:W-:Y:S01]  /*2550*/  IADD3 R13, PT, PT, -R5, RZ, RZ ;  /* 0x000000ff050d7210 */ /* 0x000fe20007ffe1ff */
[----:B------:R-:W2:Y:S01]  /*2560*/  LDC.64 R30, c[0x0][0x398] ;  /* 0x0000e600ff1e7b82 */ /* 0x000ea20000000a00 */
[----:B0-----:R-:W-:-:S06]  /*2570*/  ULEA UR4, UR5, UR4, 0x18 ;  /* 0x0000000405047291 */ /* 0x001fcc000f8ec0ff */
[----:B------:R-:W-:-:S07]  /*2580*/  IADD3 R27, PT, PT, R4, UR4, RZ ;  /* 0x00000004041b7c10 */ /* 0x000fce000fffe0ff */
.L_x_45:
[----:B------:R-:W0:Y:S01]  /*2590*/  LDS.128 R4, [R27] ;  /* 0x000000001b047984 */ /* 0x000e220000000c00 */
[----:B------:R-:W3:Y:S01]  /*25a0*/  MUFU.RCP R9, R28 ;  /* 0x0000001c00097308 */ /* 0x000ee20000001000 */
[----:B------:R-:W-:Y:S01]  /*25b0*/  BSSY.RECONVERGENT B3, `(.L_x_37) ;  /* 0x000000d000037945 */ /* 0x000fe20003800200 */
[----:B--2---:R-:W-:-:S04]  /*25c0*/  IMAD.WIDE R32, R25, 0x10, R30 ;  /* 0x0000001019207825 */ /* 0x004fc800078e021e */
[----:B---3--:R-:W-:-:S04]  /*25d0*/  FFMA R8, -R28, R9, 1 ;  /* 0x3f8000001c087423 */ /* 0x008fc80000000109 */
[----:B------:R-:W-:Y:S01]  /*25e0*/  FFMA R9, R9, R8, R9 ;  /* 0x0000000809097223 */ /* 0x000fe20000000009 */
[----:B0-----:R-:W0:Y:S03]  /*25f0*/  FCHK P0, R4, R28 ;  /* 0x0000001c04007302 */ /* 0x001e260000000000 */
[----:B------:R-:W-:-:S04]  /*2600*/  FFMA R8, R4, R9, RZ ;  /* 0x0000000904087223 */ /* 0x000fc800000000ff */
[----:B------:R-:W-:-:S04]  /*2610*/  FFMA R10, -R28, R8, R4 ;  /* 0x000000081c0a7223 */ /* 0x000fc80000000104 */
[----:B------:R-:W-:Y:S01]  /*2620*/  FFMA R8, R9, R10, R8 ;  /* 0x0000000a09087223 */ /* 0x000fe20000000008 */
[----:B0-----:R-:W-:Y:S06]  /*2630*/  @!P0 BRA `(.L_x_38) ;  /* 0x0000000000108947 */ /* 0x001fec0003800000 */
[----:B------:R-:W-:Y:S02]  /*2640*/  MOV R23, R4 ;  /* 0x0000000400177202 */ /* 0x000fe40000000f00 */
[----:B------:R-:W-:-:S07]  /*2650*/  MOV R18, 0x2670 ;  /* 0x0000267000127802 */ /* 0x000fce0000000f00 */
[----:B-1----:R-:W-:Y:S05]  /*2660*/  CALL.REL.NOINC `($__internal_0_$__cuda_sm3x_div_rn_noftz_f32_slowpath) ;  /* 0x0000001000d07944 */ /* 0x002fea0003c00000 */
[----:B------:R-:W-:-:S07]  /*2670*/  MOV R8, R15 ;  /* 0x0000000f00087202 */ /* 0x000fce0000000f00 */
.L_x_38:
[----:B------:R-:W-:Y:S05]  /*2680*/  BSYNC.RECONVERGENT B3 ;  /* 0x0000000000037941 */ /* 0x000fea0003800200 */
.L_x_37:
[----:B------:R-:W0:Y:S01]  /*2690*/  MUFU.RCP R9, R28 ;  /* 0x0000001c00097308 */ /* 0x000e220000001000 */
[----:B------:R-:W-:Y:S07]  /*26a0*/  BSSY.RECONVERGENT B3, `(.L_x_39) ;  /* 0x000000c000037945 */ /* 0x000fee0003800200 */
[----:B------:R-:W2:Y:S01]  /*26b0*/  FCHK P0, R5, R28 ;  /* 0x0000001c05007302 */ /* 0x000ea20000000000 */
[----:B0-----:R-:W-:-:S04]  /*26c0*/  FFMA R4, -R28, R9, 1 ;  /* 0x3f8000001c047423 */ /* 0x001fc80000000109 */
[----:B------:R-:W-:-:S04]  /*26d0*/  FFMA R10, R9, R4, R9 ;  /* 0x00000004090a7223 */ /* 0x000fc80000000009 */
[----:B------:R-:W-:-:S04]  /*26e0*/  FFMA R9, R5, R10, RZ ;  /* 0x0000000a05097223 */ /* 0x000fc800000000ff */
[----:B------:R-:W-:-:S04]  /*26f0*/  FFMA R4, -R28, R9, R5 ;  /* 0x000000091c047223 */ /* 0x000fc80000000105 */
[----:B------:R-:W-:Y:S01]  /*2700*/  FFMA R9, R10, R4, R9 ;  /* 0x000000040a097223 */ /* 0x000fe20000000009 */
[----:B--2---:R-:W-:Y:S06]  /*2710*/  @!P0 BRA `(.L_x_40) ;  /* 0x0000000000108947 */ /* 0x004fec0003800000 */
[----:B------:R-:W-:Y:S02]  /*2720*/  MOV R23, R5 ;  /* 0x0000000500177202 */ /* 0x000fe40000000f00 */
[----:B------:R-:W-:-:S07]  /*2730*/  MOV R18, 0x2750 ;  /* 0x0000275000127802 */ /* 0x000fce0000000f00 */
[----:B-1----:R-:W-:Y:S05]  /*2740*/  CALL.REL.NOINC `($__internal_0_$__cuda_sm3x_div_rn_noftz_f32_slowpath) ;  /* 0x0000001000987944 */ /* 0x002fea0003c00000 */
[----:B------:R-:W-:-:S07]  /*2750*/  IMAD.MOV.U32 R9, RZ, RZ, R15 ;  /* 0x000000ffff097224 */ /* 0x000fce00078e000f */
.L_x_40:
[----:B------:R-:W-:Y:S05]  /*2760*/  BSYNC.RECONVERGENT B3 ;  /* 0x0000000000037941 */ /* 0x000fea0003800200 */
.L_x_39:
        /* <DEDUP_REMOVED lines=12> */
[----:B------:R-:W-:-:S07]  /*2830*/  MOV R10, R15 ;  /* 0x0000000f000a7202 */ /* 0x000fce0000000f00 */
.L_x_42:
[----:B------:R-:W-:Y:S05]  /*2840*/  BSYNC.RECONVERGENT B3 ;  /* 0x0000000000037941 */ /* 0x000fea0003800200 */
.L_x_41:
        /* <DEDUP_REMOVED lines=13> */
.L_x_44:
[----:B------:R-:W-:Y:S05]  /*2920*/  BSYNC.RECONVERGENT B3 ;  /* 0x0000000000037941 */ /* 0x000fea0003800200 */
.L_x_43:
[----:B------:R0:W-:Y:S01]  /*2930*/  STG.E.128 desc[UR16][R32.64], R8 ;  /* 0x0000000820007986 */ /* 0x0001e2000c101d10 */
[----:B------:R-:W-:Y:S01]  /*2940*/  IADD3 R13, PT, PT, R13, 0x1, RZ ;  /* 0x000000010d0d7810 */ /* 0x000fe20007ffe0ff */
[----:B-1----:R-:W-:Y:S01]  /*2950*/  IMAD R27, R0, 0x10, R27 ;  /* 0x00000010001b7824 */ /* 0x002fe200078e021b */
[-C--:B------:R-:W-:Y:S02]  /*2960*/  IADD3 R3, PT, PT, R3, R0.reuse, RZ ;  /* 0x0000000003037210 */ /* 0x080fe40007ffe0ff */
[----:B------:R-:W-:Y:S02]  /*2970*/  ISETP.NE.AND P0, PT, R13, RZ, PT ;  /* 0x000000ff0d00720c */ /* 0x000fe40003f05270 */
[----:B------:R-:W-:-:S11]  /*2980*/  IADD3 R25, PT, PT, R25, R0, RZ ;  /* 0x0000000019197210 */ /* 0x000fd60007ffe0ff */
[----:B0-----:R-:W-:Y:S05]  /*2990*/  @P0 BRA `(.L_x_45) ;  /* 0xfffffff800fc0947 */ /* 0x001fea000383ffff */
.L_x_36:
[----:B------:R-:W-:Y:S05]  /*29a0*/  BSYNC.RECONVERGENT B2 ;  /* 0x0000000000027941 */ /* 0x000fea0003800200 */
.L_x_35:
[----:B------:R-:W0:Y:S01]  /*29b0*/  LDC R0, c[0x0][0x3c4] ;  /* 0x0000f100ff007b82 */ /* 0x000e220000000800 */
[----:B------:R-:W-:-:S07]  /*29c0*/  ISETP.GE.U32.AND P0, PT, R12, 0x3, PT ;  /* 0x000000030c00780c */ /* 0x000fce0003f06070 */
[----:B------:R-:W1:Y:S06]  /*29d0*/  LDC.64 R30, c[0x0][0x398] ;  /* 0x0000e600ff1e7b82 */ /* 0x000e6c0000000a00 */
[----:B------:R-:W-:Y:S05]  /*29e0*/  @!P0 EXIT ;  /* 0x000000000000894d */ /* 0x000fea0003800000 */
[----:B------:R-:W-:Y:S01]  /*29f0*/  BSSY.RECONVERGENT B2, `(.L_x_46) ;  /* 0x00000fa000027945 */ /* 0x000fe20003800200 */
.L_x_79:
[----:B------:R-:W-:Y:S01]  /*2a00*/  LEA R4, R3, R2, 0x2 ;  /* 0x0000000203047211 */ /* 0x000fe200078e10ff */
[----:B--2---:R-:W2:Y:S01]  /*2a10*/  MUFU.RCP R9, R28 ;  /* 0x0000001c00097308 */ /* 0x004ea20000001000 */
[----:B------:R-:W-:Y:S01]  /*2a20*/  BSSY.RECONVERGENT B3, `(.L_x_47) ;  /* 0x000000f000037945 */ /* 0x000fe20003800200 */
[----:B------:R-:W-:Y:S02]  /*2a30*/  IADD3 R27, PT, PT, R16, R3, RZ ;  /* 0x00000003101b7210 */ /* 0x000fe40007ffe0ff */
[----:B------:R-:W-:-:S06]  /*2a40*/  LEA R4, R4, UR20, 0x2 ;  /* 0x0000001404047c11 */ /* 0x000fcc000f8e10ff */
[----:B------:R-:W3:Y:S01]  /*2a50*/  LDS.128 R4, [R4] ;  /* 0x0000000004047984 */ /* 0x000ee20000000c00 */
[----:B--2---:R-:W-:-:S04]  /*2a60*/  FFMA R8, -R28, R9, 1 ;  /* 0x3f8000001c087423 */ /* 0x004fc80000000109 */
[----:B------:R-:W-:Y:S01]  /*2a70*/  FFMA R9, R9, R8, R9 ;  /* 0x0000000809097223 */ /* 0x000fe20000000009 */
[----:B---3--:R-:W2:Y:S03]  /*2a80*/  FCHK P0, R4, R28 ;  /* 0x0000001c04007302 */ /* 0x008ea60000000000 */
[----:B------:R-:W-:-:S04]  /*2a90*/  FFMA R11, R9, R4, RZ ;  /* 0x00000004090b7223 */ /* 0x000fc800000000ff */
[----:B------:R-:W-:-:S04]  /*2aa0*/  FFMA R12, -R28, R11, R4 ;  /* 0x0000000b1c0c7223 */ /* 0x000fc80000000104 */
[----:B------:R-:W-:Y:S01]  /*2ab0*/  FFMA R12, R9, R12, R11 ;  /* 0x0000000c090c7223 */ /* 0x000fe2000000000b */
[----:B--2---:R-:W-:Y:S06]  /*2ac0*/  @!P0 BRA `(.L_x_48) ;  /* 0x0000000000108947 */ /* 0x004fec0003800000 */
[----:B------:R-:W-:Y:S02]  /*2ad0*/  MOV R23, R4 ;  /* 0x0000000400177202 */ /* 0x000fe40000000f00 */
[----:B------:R-:W-:-:S07]  /*2ae0*/  MOV R18, 0x2b00 ;  /* 0x00002b0000127802 */ /* 0x000fce0000000f00 */
[----:B01----:R-:W-:Y:S05]  /*2af0*/  CALL.REL.NOINC `($__internal_0_$__cuda_sm3x_div_rn_noftz_f32_slowpath) ;  /* 0x0000000c00ac7944 */ /* 0x003fea0003c00000 */
[----:B------:R-:W-:-:S07]  /*2b00*/  MOV R12, R15 ;  /* 0x0000000f000c7202 */ /* 0x000fce0000000f00 */
.L_x_48:
[----:B------:R-:W-:Y:S05]  /*2b10*/  BSYNC.RECONVERGENT B3 ;  /* 0x0000000000037941 */ /* 0x000fea0003800200 */
.L_x_47:
[----:B------:R-:W2:Y:S01]  /*2b20*/  MUFU.RCP R9, R28 ;  /* 0x0000001c00097308 */ /* 0x000ea20000001000 */
[----:B------:R-:W-:Y:S07]  /*2b30*/  BSSY.RECONVERGENT B3, `(.L_x_49) ;  /* 0x000000c000037945 */ /* 0x000fee0003800200 */
[----:B------:R-:W3:Y:S01]  /*2b40*/  FCHK P0, R5, R28 ;  /* 0x0000001c05007302 */ /* 0x000ee20000000000 */
[----:B--2---:R-:W-:-:S04]  /*2b50*/  FFMA R4, -R28, R9, 1 ;  /* 0x3f8000001c047423 */ /* 0x004fc80000000109 */
[----:B------:R-:W-:-:S04]  /*2b60*/  FFMA R4, R9, R4, R9 ;  /* 0x0000000409047223 */ /* 0x000fc80000000009 */
[----:B------:R-:W-:-:S04]  /*2b70*/  FFMA R13, R4, R5, RZ ;  /* 0x00000005040d7223 */ /* 0x000fc800000000ff */
[----:B------:R-:W-:-:S04]  /*2b80*/  FFMA R8, -R28, R13, R5 ;  /* 0x0000000d1c087223 */ /* 0x000fc80000000105 */
[----:B------:R-:W-:Y:S01]  /*2b90*/  FFMA R13, R4, R8, R13 ;  /* 0x00000008040d7223 */ /* 0x000fe2000000000d */
[----:B---3--:R-:W-:Y:S06]  /*2ba0*/  @!P0 BRA `(.L_x_50) ;  /* 0x0000000000108947 */ /* 0x008fec0003800000 */
[----:B------:R-:W-:Y:S02]  /*2bb0*/  MOV R23, R5 ;  /* 0x0000000500177202 */ /* 0x000fe40000000f00 */
[----:B------:R-:W-:-:S07]  /*2bc0*/  MOV R18, 0x2be0 ;  /* 0x00002be000127802 */ /* 0x000fce0000000f00 */
[----:B01----:R-:W-:Y:S05]  /*2bd0*/  CALL.REL.NOINC `($__internal_0_$__cuda_sm3x_div_rn_noftz_f32_slowpath) ;  /* 0x0000000c00747944 */ /* 0x003fea0003c00000 */
[----:B------:R-:W-:-:S07]  /*2be0*/  IMAD.MOV.U32 R13, RZ, RZ, R15 ;  /* 0x000000ffff0d7224 */ /* 0x000fce00078e000f */
.L_x_50:
[----:B------:R-:W-:Y:S05]  /*2bf0*/  BSYNC.RECONVERGENT B3 ;  /* 0x0000000000037941 */ /* 0x000fea0003800200 */
.L_x_49:
        /* <DEDUP_REMOVED lines=12> */
[----:B------:R-:W-:-:S07]  /*2cc0*/  MOV R14, R15 ;  /* 0x0000000f000e7202 */ /* 0x000fce0000000f00 */
.L_x_52:
[----:B------:R-:W-:Y:S05]  /*2cd0*/  BSYNC.RECONVERGENT B3 ;  /* 0x0000000000037941 */ /* 0x000fea0003800200 */
.L_x_51:
        /* <DEDUP_REMOVED lines=12> */
.L_x_54:
[----:B------:R-:W-:Y:S05]  /*2da0*/  BSYNC.RECONVERGENT B3 ;  /* 0x0000000000037941 */ /* 0x000fea0003800200 */
.L_x_53:
[----:B------:R-:W-:Y:S01]  /*2db0*/  IADD3 R25, PT, PT, R3, UR24, RZ ;  /* 0x0000001803197c10 */ /* 0x000fe2000fffe0ff */
[----:B------:R-:W2:Y:S01]  /*2dc0*/  MUFU.RCP R5, R28 ;  /* 0x0000001c00057308 */ /* 0x000ea20000001000 */
[----:B-1----:R-:W-:Y:S01]  /*2dd0*/  IMAD.WIDE R32, R27, 0x10, R30 ;  /* 0x000000101b207825 */ /* 0x002fe200078e021e */
[----:B------:R-:W-:Y:S01]  /*2de0*/  BSSY.RECONVERGENT B3, `(.L_x_55) ;  /* 0x0000010000037945 */ /* 0x000fe20003800200 */
[----:B------:R-:W-:-:S03]  /*2df0*/  LEA R4, R25, R2, 0x2 ;  /* 0x0000000219047211 */ /* 0x000fc600078e10ff */
[----:B------:R-:W-:Y:S01]  /*2e00*/  STG.E.128 desc[UR16][R32.64], R12 ;  /* 0x0000000c20007986 */ /* 0x000fe2000c101d10 */
[----:B------:R-:W-:-:S06]  /*2e10*/  LEA R8, R4, UR20, 0x2 ;  /* 0x0000001404087c11 */ /* 0x000fcc000f8e10ff */
[----:B------:R-:W1:Y:S01]  /*2e20*/  LDS.128 R8, [R8] ;  /* 0x0000000008087984 */ /* 0x000e620000000c00 */
[----:B--2---:R-:W-:-:S04]  /*2e30*/  FFMA R4, -R28, R5, 1 ;  /* 0x3f8000001c047423 */ /* 0x004fc80000000105 */
[----:B------:R-:W-:Y:S01]  /*2e40*/  FFMA R5, R5, R4, R5 ;  /* 0x0000000405057223 */ /* 0x000fe20000000005 */
[----:B-1----:R-:W1:Y:S03]  /*2e50*/  FCHK P0, R8, R28 ;  /* 0x0000001c08007302 */ /* 0x002e660000000000 */
[----:B------:R-:W-:-:S04]  /*2e60*/  FFMA R7, R5, R8, RZ ;  /* 0x0000000805077223 */ /* 0x000fc800000000ff */
[----:B------:R-:W-:-:S04]  /*2e70*/  FFMA R4, -R28, R7, R8 ;  /* 0x000000071c047223 */ /* 0x000fc80000000108 */
[----:B------:R-:W-:Y:S01]  /*2e80*/  FFMA R4, R5, R4, R7 ;  /* 0x0000000405047223 */ /* 0x000fe20000000007 */
[----:B-1----:R-:W-:Y:S06]  /*2e90*/  @!P0 BRA `(.L_x_56) ;  /* 0x0000000000108947 */ /* 0x002fec0003800000 */
[----:B------:R-:W-:Y:S02]  /*2ea0*/  MOV R23, R8 ;  /* 0x0000000800177202 */ /* 0x000fe40000000f00 */
[----:B------:R-:W-:-:S07]  /*2eb0*/  MOV R18, 0x2ed0 ;  /* 0x00002ed000127802 */ /* 0x000fce0000000f00 */
[----:B0-----:R-:W-:Y:S05]  /*2ec0*/  CALL.REL.NOINC `($__internal_0_$__cuda_sm3x_div_rn_noftz_f32_slowpath) ;  /* 0x0000000800b87944 */ /* 0x001fea0003c00000 */
[----:B------:R-:W-:-:S07]  /*2ed0*/  IMAD.MOV.U32 R4, RZ, RZ, R15 ;  /* 0x000000ffff047224 */ /* 0x000fce00078e000f */
.L_x_56:
[----:B------:R-:W-:Y:S05]  /*2ee0*/  BSYNC.RECONVERGENT B3 ;  /* 0x0000000000037941 */ /* 0x000fea0003800200 */
.L_x_55:
[----:B------:R-:W1:Y:S01]  /*2ef0*/  MUFU.RCP R5, R28 ;  /* 0x0000001c00057308 */ /* 0x000e620000001000 */
[----:B------:R-:W-:Y:S07]  /*2f00*/  BSSY.RECONVERGENT B3, `(.L_x_57) ;  /* 0x000000c000037945 */ /* 0x000fee0003800200 */
[----:B------:R-:W2:Y:S01]  /*2f10*/  FCHK P0, R9, R28 ;  /* 0x0000001c09007302 */ /* 0x000ea20000000000 */
[----:B-1----:R-:W-:-:S04]  /*2f20*/  FFMA R6, -R28, R5, 1 ;  /* 0x3f8000001c067423 */ /* 0x002fc80000000105 */
[----:B------:R-:W-:-:S04]  /*2f30*/  FFMA R6, R5, R6, R5 ;  /* 0x0000000605067223 */ /* 0x000fc80000000005 */
[----:B------:R-:W-:-:S04]  /*2f40*/  FFMA R5, R6, R9, RZ ;  /* 0x0000000906057223 */ /* 0x000fc800000000ff */
[----:B------:R-:W-:-:S04]  /*2f50*/  FFMA R8, -R28, R5, R9 ;  /* 0x000000051c087223 */ /* 0x000fc80000000109 */
[----:B------:R-:W-:Y:S01]  /*2f60*/  FFMA R5, R6, R8, R5 ;  /* 0x0000000806057223 */ /* 0x000fe20000000005 */
[----:B--2---:R-:W-:Y:S06]  /*2f70*/  @!P0 BRA `(.L_x_58) ;  /* 0x0000000000108947 */ /* 0x004fec0003800000 */
[----:B------:R-:W-:Y:S02]  /*2f80*/  MOV R23, R9 ;  /* 0x0000000900177202 */ /* 0x000fe40000000f00 */
[----:B------:R-:W-:-:S07]  /*2f90*/  MOV R18, 0x2fb0 ;  /* 0x00002fb000127802 */ /* 0x000fce0000000f00 */
[----:B0-----:R-:W-:Y:S05]  /*2fa0*/  CALL.REL.NOINC `($__internal_0_$__cuda_sm3x_div_rn_noftz_f32_slowpath) ;  /* 0x0000000800807944 */ /* 0x001fea0003c00000 */
[----:B------:R-:W-:-:S07]  /*2fb0*/  MOV R5, R15 ;  /* 0x0000000f00057202 */ /* 0x000fce0000000f00 */
.L_x_58:
[----:B------:R-:W-:Y:S05]  /*2fc0*/  BSYNC.RECONVERGENT B3 ;  /* 0x0000000000037941 */ /* 0x000fea0003800200 */
.L_x_57:
        /* <DEDUP_REMOVED lines=13> */
.L_x_60:
[----:B------:R-:W-:Y:S05]  /*30a0*/  BSYNC.RECONVERGENT B3 ;  /* 0x0000000000037941 */ /* 0x000fea0003800200 */
.L_x_59:
        /* <DEDUP_REMOVED lines=13> */
.L_x_62:
[----:B------:R-:W-:Y:S05]  /*3180*/  BSYNC.RECONVERGENT B3 ;  /* 0x0000000000037941 */ /* 0x000fea0003800200 */
.L_x_61:
[----:B0-----:R-:W-:Y:S01]  /*3190*/  IMAD.IADD R25, R25, 0x1, R0 ;  /* 0x0000000119197824 */ /* 0x001fe200078e0200 */
[----:B------:R-:W0:Y:S01]  /*31a0*/  MUFU.RCP R13, R28 ;  /* 0x0000001c000d7308 */ /* 0x000e220000001000 */
[----:B------:R-:W-:Y:S01]  /*31b0*/  IMAD.WIDE R32, R0, 0x10, R32 ;  /* 0x0000001000207825 */ /* 0x000fe200078e0220 */
[----:B------:R-:W-:Y:S02]  /*31c0*/  BSSY.RECONVERGENT B3, `(.L_x_63) ;  /* 0x0000010000037945 */ /* 0x000fe40003800200 */
[----:B------:R-:W-:Y:S02]  /*31d0*/  LEA R8, R25, R2, 0x2 ;  /* 0x0000000219087211 */ /* 0x000fe400078e10ff */
[----:B------:R-:W-:Y:S02]  /*31e0*/  STG.E.128 desc[UR16][R32.64], R4 ;  /* 0x0000000420007986 */ /* 0x000fe4000c101d10 */
[----:B------:R-:W-:-:S06]  /*31f0*/  LEA R8, R8, UR20, 0x2 ;  /* 0x0000001408087c11 */ /* 0x000fcc000f8e10ff */
[----:B------:R-:W1:Y:S01]  /*3200*/  LDS.128 R8, [R8] ;  /* 0x0000000008087984 */ /* 0x000e620000000c00 */
[----:B0-----:R-:W-:-:S04]  /*3210*/  FFMA R12, -R28, R13, 1 ;  /* 0x3f8000001c0c7423 */ /* 0x001fc8000000010d */
[----:B------:R-:W-:Y:S01]  /*3220*/  FFMA R13, R13, R12, R13 ;  /* 0x0000000c0d0d7223 */ /* 0x000fe2000000000d */
[----:B-1----:R-:W0:Y:S03]  /*3230*/  FCHK P0, R8, R28 ;  /* 0x0000001c08007302 */ /* 0x002e260000000000 */
[----:B------:R-:W-:-:S04]  /*3240*/  FFMA R15, R13, R8, RZ ;  /* 0x000000080d0f7223 */ /* 0x000fc800000000ff */
[----:B------:R-:W-:-:S04]  /*3250*/  FFMA R12, -R28, R15, R8 ;  /* 0x0000000f1c0c7223 */ /* 0x000fc80000000108 */
[----:B------:R-:W-:Y:S01]  /*3260*/  FFMA R12, R13, R12, R15 ;  /* 0x0000000c0d0c7223 */ /* 0x000fe2000000000f */
[----:B0-----:R-:W-:Y:S06]  /*3270*/  @!P0 BRA `(.L_x_64) ;  /* 0x0000000000108947 */ /* 0x001fec0003800000 */
[----:B------:R-:W-:Y:S02]  /*3280*/  MOV R23, R8 ;  /* 0x0000000800177202 */ /* 0x000fe40000000f00 */
[----:B------:R-:W-:-:S07]  /*3290*/  MOV R18, 0x32b0 ;  /* 0x000032b000127802 */ /* 0x000fce0000000f00 */
[----:B------:R-:W-:Y:S05]  /*32a0*/  CALL.REL.NOINC `($__internal_0_$__cuda_sm3x_div_rn_noftz_f32_slowpath) ;  /* 0x0000000400c07944 */ /* 0x000fea0003c00000 */
[----:B------:R-:W-:-:S07]  /*32b0*/  MOV R12, R15 ;  /* 0x0000000f000c7202 */ /* 0x000fce0000000f00 */
.L_x_64:
[----:B------:R-:W-:Y:S05]  /*32c0*/  BSYNC.RECONVERGENT B3 ;  /* 0x0000000000037941 */ /* 0x000fea0003800200 */
.L_x_63:
[----:B------:R-:W0:Y:S01]  /*32d0*/  MUFU.RCP R5, R28 ;  /* 0x0000001c00057308 */ /* 0x000e220000001000 */
[----:B------:R-:W-:Y:S07]  /*32e0*/  BSSY.RECONVERGENT B3, `(.L_x_65) ;  /* 0x000000c000037945 */ /* 0x000fee0003800200 */
[----:B------:R-:W1:Y:S01]  /*32f0*/  FCHK P0, R9, R28 ;  /* 0x0000001c09007302 */ /* 0x000e620000000000 */
[----:B0-----:R-:W-:-:S04]  /*3300*/  FFMA R4, -R28, R5, 1 ;  /* 0x3f8000001c047423 */ /* 0x001fc80000000105 */
[----:B------:R-:W-:-:S04]  /*3310*/  FFMA R4, R5, R4, R5 ;  /* 0x0000000405047223 */ /* 0x000fc80000000005 */
[----:B------:R-:W-:-:S04]  /*3320*/  FFMA R13, R4, R9, RZ ;  /* 0x00000009040d7223 */ /* 0x000fc800000000ff */
[----:B------:R-:W-:-:S04]  /*3330*/  FFMA R6, -R28, R13, R9 ;  /* 0x0000000d1c067223 */ /* 0x000fc80000000109 */
[----:B------:R-:W-:Y:S01]  /*3340*/  FFMA R13, R4, R6, R13 ;  /* 0x00000006040d7223 */ /* 0x000fe2000000000d */
[----:B-1----:R-:W-:Y:S06]  /*3350*/  @!P0 BRA `(.L_x_66) ;  /* 0x0000000000108947 */ /* 0x002fec0003800000 */
[----:B------:R-:W-:Y:S02]  /*3360*/  MOV R23, R9 ;  /* 0x0000000900177202 */ /* 0x000fe40000000f00 */
[----:B------:R-:W-:-:S07]  /*3370*/  MOV R18, 0x3390 ;  /* 0x0000339000127802 */ /* 0x000fce0000000f00 */
[----:B------:R-:W-:Y:S05]  /*3380*/  CALL.REL.NOINC `($__internal_0_$__cuda_sm3x_div_rn_noftz_f32_slowpath) ;  /* 0x0000000400887944 */ /* 0x000fea0003c00000 */
[----:B------:R-:W-:-:S07]  /*3390*/  MOV R13, R15 ;  /* 0x0000000f000d7202 */ /* 0x000fce0000000f00 */
.L_x_66:
[----:B------:R-:W-:Y:S05]  /*33a0*/  BSYNC.RECONVERGENT B3 ;  /* 0x0000000000037941 */ /* 0x000fea0003800200 */
.L_x_65:
        /* <DEDUP_REMOVED lines=12> */
[----:B------:R-:W-:-:S07]  /*3470*/  IMAD.MOV.U32 R14, RZ, RZ, R15 ;  /* 0x000000ffff0e7224 */ /* 0x000fce00078e000f */
.L_x_68:
[----:B------:R-:W-:Y:S05]  /*3480*/  BSYNC.RECONVERGENT B3 ;  /* 0x0000000000037941 */ /* 0x000fea0003800200 */
.L_x_67:
        /* <DEDUP_REMOVED lines=12> */
.L_x_70:
[----:B------:R-:W-:Y:S05]  /*3550*/  BSYNC.RECONVERGENT B3 ;  /* 0x0000000000037941 */ /* 0x000fea0003800200 */
.L_x_69:
[----:B------:R-:W-:Y:S01]  /*3560*/  IADD3 R25, PT, PT, R25, R0, RZ ;  /* 0x0000000019197210 */ /* 0x000fe20007ffe0ff */
[----:B------:R-:W0:Y:S01]  /*3570*/  MUFU.RCP R9, R28 ;  /* 0x0000001c00097308 */ /* 0x000e220000001000 */
[----:B------:R-:W-:Y:S01]  /*3580*/  IMAD.WIDE R32, R0, 0x10, R32 ;  /* 0x0000001000207825 */ /* 0x000fe200078e0220 */
[----:B------:R-:W-:Y:S01]  /*3590*/  BSSY.RECONVERGENT B3, `(.L_x_71) ;  /* 0x0000010000037945 */ /* 0x000fe20003800200 */
[----:B------:R-:W-:-:S03]  /*35a0*/  LEA R25, R25, R2, 0x2 ;  /* 0x0000000219197211 */ /* 0x000fc600078e10ff */
[----:B------:R-:W-:Y:S01]  /*35b0*/  STG.E.128 desc[UR16][R32.64], R12 ;  /* 0x0000000c20007986 */ /* 0x000fe2000c101d10 */
        /* <DEDUP_REMOVED lines=13> */
.L_x_72:
[----:B------:R-:W-:Y:S05]  /*3690*/  BSYNC.RECONVERGENT B3 ;  /* 0x0000000000037941 */ /* 0x000fea0003800200 */
.L_x_71:
        /* <DEDUP_REMOVED lines=13> */
.L_x_74:
[----:B------:R-:W-:Y:S05]  /*3770*/  BSYNC.RECONVERGENT B3 ;  /* 0x0000000000037941 */ /* 0x000fea0003800200 */
.L_x_73:
        /* <DEDUP_REMOVED lines=13> */
.L_x_76:
[----:B------:R-:W-:Y:S05]  /*3850*/  BSYNC.RECONVERGENT B3 ;  /* 0x0000000000037941 */ /* 0x000fea0003800200 */
.L_x_75:
        /* <DEDUP_REMOVED lines=13> */
.L_x_78:
[----:B------:R-:W-:Y:S05]  /*3930*/  BSYNC.RECONVERGENT B3 ;  /* 0x0000000000037941 */ /* 0x000fea0003800200 */
.L_x_77:
[C---:B------:R-:W-:Y:S01]  /*3940*/  IMAD.WIDE R32, R0.reuse, 0x10, R32 ;  /* 0x0000001000207825 */ /* 0x040fe200078e0220 */
[----:B------:R-:W-:-:S04]  /*3950*/  LEA R3, R0, R3, 0x2 ;  /* 0x0000000300037211 */ /* 0x000fc800078e10ff */
[----:B------:R2:W-:Y:S01]  /*3960*/  STG.E.128 desc[UR16][R32.64], R8 ;  /* 0x0000000820007986 */ /* 0x0005e2000c101d10 */
[----:B------:R-:W-:-:S13]  /*3970*/  ISETP.GE.AND P0, PT, R3, UR10, PT ;  /* 0x0000000a03007c0c */ /* 0x000fda000bf06270 */
[----:B------:R-:W-:Y:S05]  /*3980*/  @!P0 BRA `(.L_x_79) ;  /* 0xfffffff0001c8947 */ /* 0x000fea000383ffff */
[----:B------:R-:W-:Y:S05]  /*3990*/  BSYNC.RECONVERGENT B2 ;  /* 0x0000000000027941 */ /* 0x000fea0003800200 */
.L_x_46:
[----:B------:R-:W-:Y:S05]  /*39a0*/  EXIT ;  /* 0x000000000000794d */ /* 0x000fea0003800000 */
        .weak           $__internal_0_$__cuda_sm3x_div_rn_noftz_f32_slowpath
        .type           $__internal_0_$__cuda_sm3x_div_rn_noftz_f32_slowpath,@function
        .size           $__internal_0_$__cuda_sm3x_div_rn_noftz_f32_slowpath,(.L_x_93 - $__internal_0_$__cuda_sm3x_div_rn_noftz_f32_slowpath)
$__internal_0_$__cuda_sm3x_div_rn_noftz_f32_slowpath:
[--C-:B------:R-:W-:Y:S01]  /*39b0*/  SHF.R.U32.HI R17, RZ, 0x17, R28.reuse ;  /* 0x00000017ff117819 */ /* 0x100fe2000001161c */
[----:B------:R-:W-:Y:S01]  /*39c0*/  BSSY.RECONVERGENT B0, `(.L_x_80) ;  /* 0x0000064000007945 */ /* 0x000fe20003800200 */
[----:B------:R-:W-:Y:S01]  /*39d0*/  SHF.R.U32.HI R26, RZ, 0x17, R23 ;  /* 0x00000017ff1a7819 */ /* 0x000fe20000011617 */
[----:B------:R-:W-:Y:S01]  /*39e0*/  IMAD.MOV.U32 R20, RZ, RZ, R28 ;  /* 0x000000ffff147224 */ /* 0x000fe200078e001c */
[----:B------:R-:W-:Y:S02]  /*39f0*/  LOP3.LUT R17, R17, 0xff, RZ, 0xc0, !PT ;  /* 0x000000ff11117812 */ /* 0x000fe400078ec0ff */
[----:B------:R-:W-:Y:S02]  /*3a00*/  LOP3.LUT R26, R26, 0xff, RZ, 0xc0, !PT ;  /* 0x000000ff1a1a7812 */ /* 0x000fe400078ec0ff */
[----:B------:R-:W-:Y:S02]  /*3a10*/  IADD3 R15, PT, PT, R17, -0x1, RZ ;  /* 0xffffffff110f7810 */ /* 0x000fe40007ffe0ff */
[----:B------:R-:W-:-:S02]  /*3a20*/  IADD3 R19, PT, PT, R26, -0x1, RZ ;  /* 0xffffffff1a137810 */ /* 0x000fc40007ffe0ff */
[----:B------:R-:W-:-:S04]  /*3a30*/  ISETP.GT.U32.AND P0, PT, R15, 0xfd, PT ;  /* 0x000000fd0f00780c */ /* 0x000fc80003f04070 */
[----:B------:R-:W-:-:S13]  /*3a40*/  ISETP.GT.U32.OR P0, PT, R19, 0xfd, P0 ;  /* 0x000000fd1300780c */ /* 0x000fda0000704470 */
[----:B------:R-:W-:Y:S01]  /*3a50*/  @!P0 MOV R21, RZ ;  /* 0x000000ff00158202 */ /* 0x000fe20000000f00 */
[----:B------:R-:W-:Y:S06]  /*3a60*/  @!P0 BRA `(.L_x_81) ;  /* 0x00000000005c8947 */ /* 0x000fec0003800000 */
[----:B------:R-:W-:Y:S02]  /*3a70*/  FSETP.GTU.FTZ.AND P0, PT, |R23|, +INF , PT ;  /* 0x7f8000001700780b */ /* 0x000fe40003f1c200 */
[----:B------:R-:W-:-:S04]  /*3a80*/  FSETP.GTU.FTZ.AND P1, PT, |R28|, +INF , PT ;  /* 0x7f8000001c00780b */ /* 0x000fc80003f3c200 */
[----:B------:R-:W-:-:S13]  /*3a90*/  PLOP3.LUT P0, PT, P0, P1, PT, 0xf8, 0x8f ;  /* 0x00000000008f781c */ /* 0x000fda0000703f70 */
[----:B------:R-:W-:Y:S05]  /*3aa0*/  @P0 BRA `(.L_x_82) ;  /* 0x0000000400500947 */ /* 0x000fea0003800000 */
[----:B------:R-:W-:-:S13]  /*3ab0*/  LOP3.LUT P0, RZ, R20, 0x7fffffff, R23, 0xc8, !PT ;  /* 0x7fffffff14ff7812 */ /* 0x000fda000780c817 */
[----:B------:R-:W-:Y:S05]  /*3ac0*/  @!P0 BRA `(.L_x_83) ;  /* 0x0000000400408947 */ /* 0x000fea0003800000 */
[C---:B------:R-:W-:Y:S02]  /*3ad0*/  FSETP.NEU.FTZ.AND P1, PT, |R23|.reuse, +INF , PT ;  /* 0x7f8000001700780b */ /* 0x040fe40003f3d200 */
[----:B------:R-:W-:Y:S02]  /*3ae0*/  FSETP.NEU.FTZ.AND P2, PT, |R28|, +INF , PT ;  /* 0x7f8000001c00780b */ /* 0x000fe40003f5d200 */
[----:B------:R-:W-:-:S11]  /*3af0*/  FSETP.NEU.FTZ.AND P0, PT, |R23|, +INF , PT ;  /* 0x7f8000001700780b */ /* 0x000fd60003f1d200 */
[----:B------:R-:W-:Y:S05]  /*3b00*/  @!P2 BRA !P1, `(.L_x_83) ;  /* 0x000000040030a947 */ /* 0x000fea0004800000 */
[----:B------:R-:W-:-:S04]  /*3b10*/  LOP3.LUT P1, RZ, R23, 0x7fffffff, RZ, 0xc0, !PT ;  /* 0x7fffffff17ff7812 */ /* 0x000fc8000782c0ff */
[----:B------:R-:W-:-:S13]  /*3b20*/  PLOP3.LUT P1, PT, P2, P1, PT, 0x2f, 0xf2 ;  /* 0x0000000000f2781c */ /* 0x000fda0001722577 */
[----:B------:R-:W-:Y:S05]  /*3b30*/  @P1 BRA `(.L_x_84) ;  /* 0x00000004001c1947 */ /* 0x000fea0003800000 */
[----:B------:R-:W-:-:S04]  /*3b40*/  LOP3.LUT P1, RZ, R20, 0x7fffffff, RZ, 0xc0, !PT ;  /* 0x7fffffff14ff7812 */ /* 0x000fc8000782c0ff */
[----:B------:R-:W-:-:S13]  /*3b50*/  PLOP3.LUT P0, PT, P0, P1, PT, 0x2f, 0xf2 ;  /* 0x0000000000f2781c */ /* 0x000fda0000702577 */
[----:B------:R-:W-:Y:S05]  /*3b60*/  @P0 BRA `(.L_x_85) ;  /* 0x0000000400040947 */ /* 0x000fea0003800000 */
[----:B------:R-:W-:Y:S02]  /*3b70*/  ISETP.GE.AND P0, PT, R19, RZ, PT ;  /* 0x000000ff1300720c */ /* 0x000fe40003f06270 */
[----:B------:R-:W-:-:S11]  /*3b80*/  ISETP.GE.AND P1, PT, R15, RZ, PT ;  /* 0x000000ff0f00720c */ /* 0x000fd60003f26270 */
[----:B------:R-:W-:Y:S01]  /*3b90*/  @P0 MOV R21, RZ ;  /* 0x000000ff00150202 */ /* 0x000fe20000000f00 */
[----:B------:R-:W-:Y:S01]  /*3ba0*/  @!P0 FFMA R23, R23, 1.84467440737095516160e+19, RZ ;  /* 0x5f80000017178823 */ /* 0x000fe200000000ff */
[----:B------:R-:W-:Y:S01]  /*3bb0*/  @!P0 MOV R21, 0xffffffc0 ;  /* 0xffffffc000158802 */ /* 0x000fe20000000f00 */
[----:B------:R-:W-:-:S03]  /*3bc0*/  @!P1 FFMA R20, R28, 1.84467440737095516160e+19, RZ ;  /* 0x5f8000001c149823 */ /* 0x000fc600000000ff */
[----:B------:R-:W-:-:S07]  /*3bd0*/  @!P1 IADD3 R21, PT, PT, R21, 0x40, RZ ;  /* 0x0000004015159810 */ /* 0x000fce0007ffe0ff */
.L_x_81:
[----:B------:R-:W-:Y:S01]  /*3be0*/  LEA R29, R17, 0xc0800000, 0x17 ;  /* 0xc0800000111d7811 */ /* 0x000fe200078eb8ff */
[----:B------:R-:W-:Y:S01]  /*3bf0*/  BSSY.RECONVERGENT B1, `(.L_x_86) ;  /* 0x0000036000017945 */ /* 0x000fe20003800200 */
[----:B------:R-:W-:Y:S02]  /*3c00*/  IADD3 R26, PT, PT, R26, -0x7f, RZ ;  /* 0xffffff811a1a7810 */ /* 0x000fe40007ffe0ff */
[----:B------:R-:W-:-:S03]  /*3c10*/  IADD3 R29, PT, PT, -R29, R20, RZ ;  /* 0x000000141d1d7210 */ /* 0x000fc60007ffe1ff */
[C---:B------:R-:W-:Y:S01]  /*3c20*/  IMAD R24, R26.reuse, -0x800000, R23 ;  /* 0xff8000001a187824 */ /* 0x040fe200078e0217 */
[----:B------:R-:W0:Y:S01]  /*3c30*/  MUFU.RCP R20, R29 ;  /* 0x0000001d00147308 */ /* 0x000e220000001000 */
[----:B------:R-:W-:Y:S01]  /*3c40*/  FADD.FTZ R19, -R29, -RZ ;  /* 0x800000ff1d137221 */ /* 0x000fe20000010100 */
[----:B------:R-:W-:-:S04]  /*3c50*/  IADD3 R26, PT, PT, R26, 0x7f, -R17 ;  /* 0x0000007f1a1a7810 */ /* 0x000fc80007ffe811 */
[----:B------:R-:W-:Y:S01]  /*3c60*/  IADD3 R21, PT, PT, R26, R21, RZ ;  /* 0x000000151a157210 */ /* 0x000fe20007ffe0ff */
[----:B0-----:R-:W-:-:S04]  /*3c70*/  FFMA R15, R20, R19, 1 ;  /* 0x3f800000140f7423 */ /* 0x001fc80000000013 */
[----:B------:R-:W-:-:S04]  /*3c80*/  FFMA R15, R20, R15, R20 ;  /* 0x0000000f140f7223 */ /* 0x000fc80000000014 */
[----:B------:R-:W-:-:S04]  /*3c90*/  FFMA R22, R24, R15, RZ ;  /* 0x0000000f18167223 */ /* 0x000fc800000000ff */
[----:B------:R-:W-:-:S04]  /*3ca0*/  FFMA R20, R19, R22, R24 ;  /* 0x0000001613147223 */ /* 0x000fc80000000018 */
[----:B------:R-:W-:-:S04]  /*3cb0*/  FFMA R20, R15, R20, R22 ;  /* 0x000000140f147223 */ /* 0x000fc80000000016 */
[----:B------:R-:W-:-:S04]  /*3cc0*/  FFMA R19, R19, R20, R24 ;  /* 0x0000001413137223 */ /* 0x000fc80000000018 */
[----:B------:R-:W-:-:S05]  /*3cd0*/  FFMA R22, R15, R19, R20 ;  /* 0x000000130f167223 */ /* 0x000fca0000000014 */
[----:B------:R-:W-:-:S04]  /*3ce0*/  SHF.R.U32.HI R17, RZ, 0x17, R22 ;  /* 0x00000017ff117819 */ /* 0x000fc80000011616 */
[----:B------:R-:W-:-:S05]  /*3cf0*/  LOP3.LUT R24, R17, 0xff, RZ, 0xc0, !PT ;  /* 0x000000ff11187812 */ /* 0x000fca00078ec0ff */
[----:B------:R-:W-:-:S05]  /*3d00*/  IMAD.IADD R17, R24, 0x1, R21 ;  /* 0x0000000118117824 */ /* 0x000fca00078e0215 */
[----:B------:R-:W-:-:S04]  /*3d10*/  IADD3 R23, PT, PT, R17, -0x1, RZ ;  /* 0xffffffff11177810 */ /* 0x000fc80007ffe0ff */
[----:B------:R-:W-:-:S13]  /*3d20*/  ISETP.GE.U32.AND P0, PT, R23, 0xfe, PT ;  /* 0x000000fe1700780c */ /* 0x000fda0003f06070 */
[----:B------:R-:W-:Y:S05]  /*3d30*/  @!P0 BRA `(.L_x_87) ;  /* 0x0000000000808947 */ /* 0x000fea0003800000 */
[----:B------:R-:W-:-:S13]  /*3d40*/  ISETP.GT.AND P0, PT, R17, 0xfe, PT ;  /* 0x000000fe1100780c */ /* 0x000fda0003f04270 */
[----:B------:R-:W-:Y:S05]  /*3d50*/  @P0 BRA `(.L_x_88) ;  /* 0x00000000006c0947 */ /* 0x000fea0003800000 */
[----:B------:R-:W-:-:S13]  /*3d60*/  ISETP.GE.AND P0, PT, R17, 0x1, PT ;  /* 0x000000011100780c */ /* 0x000fda0003f06270 */
[----:B------:R-:W-:Y:S05]  /*3d70*/  @P0 BRA `(.L_x_89) ;  /* 0x0000000000740947 */ /* 0x000fea0003800000 */
[----:B------:R-:W-:Y:S02]  /*3d80*/  ISETP.GE.AND P0, PT, R17, -0x18, PT ;  /* 0xffffffe81100780c */ /* 0x000fe40003f06270 */
[----:B------:R-:W-:-:S11]  /*3d90*/  LOP3.LUT R22, R22, 0x80000000, RZ, 0xc0, !PT ;  /* 0x8000000016167812 */ /* 0x000fd600078ec0ff */
[----:B------:R-:W-:Y:S05]  /*3da0*/  @!P0 BRA `(.L_x_89) ;  /* 0x0000000000688947 */ /* 0x000fea0003800000 */
[CCC-:B------:R-:W-:Y:S01]  /*3db0*/  FFMA.RZ R21, R15.reuse, R19.reuse, R20.reuse ;  /* 0x000000130f157223 */ /* 0x1c0fe2000000c014 */
[CCC-:B------:R-:W-:Y:S01]  /*3dc0*/  FFMA.RP R23, R15.reuse, R19.reuse, R20.reuse ;  /* 0x000000130f177223 */ /* 0x1c0fe20000008014 */
[----:B------:R-:W-:Y:S01]  /*3dd0*/  FFMA.RM R20, R15, R19, R20 ;  /* 0x000000130f147223 */ /* 0x000fe20000004014 */
[----:B------:R-:W-:Y:S02]  /*3de0*/  IADD3 R15, PT, PT, R17, 0x20, RZ ;  /* 0x00000020110f7810 */ /* 0x000fe40007ffe0ff */
[----:B------:R-:W-:Y:S02]  /*3df0*/  LOP3.LUT R21, R21, 0x7fffff, RZ, 0xc0, !PT ;  /* 0x007fffff15157812 */ /* 0x000fe400078ec0ff */
[----:B------:R-:W-:Y:S02]  /*3e00*/  ISETP.NE.AND P2, PT, R17, RZ, PT ;  /* 0x000000ff1100720c */ /* 0x000fe40003f45270 */
[----:B------:R-:W-:Y:S02]  /*3e10*/  LOP3.LUT R24, R21, 0x800000, RZ, 0xfc, !PT ;  /* 0x0080000015187812 */ /* 0x000fe400078efcff */
[----:B------:R-:W-:-:S02]  /*3e20*/  ISETP.NE.AND P1, PT, R17, RZ, PT ;  /* 0x000000ff1100720c */ /* 0x000fc40003f25270 */
[----:B------:R-:W-:Y:S02]  /*3e30*/  IADD3 R17, PT, PT, -R17, RZ, RZ ;  /* 0x000000ff11117210 */ /* 0x000fe40007ffe1ff */
[----:B------:R-:W-:Y:S02]  /*3e40*/  SHF.L.U32 R15, R24, R15, RZ ;  /* 0x0000000f180f7219 */ /* 0x000fe400000006ff */
[----:B------:R-:W-:Y:S02]  /*3e50*/  FSETP.NEU.FTZ.AND P0, PT, R23, R20, PT ;  /* 0x000000141700720b */ /* 0x000fe40003f1d000 */
[----:B------:R-:W-:Y:S02]  /*3e60*/  SEL R17, R17, RZ, P2 ;  /* 0x000000ff11117207 */ /* 0x000fe40001000000 */
[----:B------:R-:W-:Y:S02]  /*3e70*/  ISETP.NE.AND P1, PT, R15, RZ, P1 ;  /* 0x000000ff0f00720c */ /* 0x000fe40000f25270 */
[----:B------:R-:W-:-:S02]  /*3e80*/  SHF.R.U32.HI R24, RZ, R17, R24 ;  /* 0x00000011ff187219 */ /* 0x000fc40000011618 */
[----:B------:R-:W-:Y:S02]  /*3e90*/  PLOP3.LUT P0, PT, P0, P1, PT, 0xf8, 0x8f ;  /* 0x00000000008f781c */ /* 0x000fe40000703f70 */
[----:B------:R-:W-:Y:S02]  /*3ea0*/  SHF.R.U32.HI R17, RZ, 0x1, R24 ;  /* 0x00000001ff117819 */ /* 0x000fe40000011618 */
[----:B------:R-:W-:-:S04]  /*3eb0*/  SEL R20, RZ, 0x1, !P0 ;  /* 0x00000001ff147807 */ /* 0x000fc80004000000 */
[----:B------:R-:W-:-:S04]  /*3ec0*/  LOP3.LUT R15, R20, 0x1, R17, 0xf8, !PT ;  /* 0x00000001140f7812 */ /* 0x000fc800078ef811 */
[----:B------:R-:W-:-:S04]  /*3ed0*/  LOP3.LUT R24, R15, R24, RZ, 0xc0, !PT ;  /* 0x000000180f187212 */ /* 0x000fc800078ec0ff */
[----:B------:R-:W-:-:S04]  /*3ee0*/  IADD3 R17, PT, PT, R17, R24, RZ ;  /* 0x0000001811117210 */ /* 0x000fc80007ffe0ff */
[----:B------:R-:W-:Y:S01]  /*3ef0*/  LOP3.LUT R22, R17, R22, RZ, 0xfc, !PT ;  /* 0x0000001611167212 */ /* 0x000fe200078efcff */
[----:B------:R-:W-:Y:S06]  /*3f00*/  BRA `(.L_x_89) ;  /* 0x0000000000107947 */ /* 0x000fec0003800000 */
.L_x_88:
[----:B------:R-:W-:-:S04]  /*3f10*/  LOP3.LUT R22, R22, 0x80000000, RZ, 0xc0, !PT ;  /* 0x8000000016167812 */ /* 0x000fc800078ec0ff */
[----:B------:R-:W-:Y:S01]  /*3f20*/  LOP3.LUT R22, R22, 0x7f800000, RZ, 0xfc, !PT ;  /* 0x7f80000016167812 */ /* 0x000fe200078efcff */
[----:B------:R-:W-:Y:S06]  /*3f30*/  BRA `(.L_x_89) ;  /* 0x0000000000047947 */ /* 0x000fec0003800000 */
.L_x_87:
[----:B------:R-:W-:-:S07]  /*3f40*/  LEA R22, R21, R22, 0x17 ;  /* 0x0000001615167211 */ /* 0x000fce00078eb8ff */
.L_x_89:
[----:B------:R-:W-:Y:S05]  /*3f50*/  BSYNC.RECONVERGENT B1 ;  /* 0x0000000000017941 */ /* 0x000fea0003800200 */
.L_x_86:
[----:B------:R-:W-:Y:S01]  /*3f60*/  MOV R15, R22 ;  /* 0x00000016000f7202 */ /* 0x000fe20000000f00 */
[----:B------:R-:W-:Y:S06]  /*3f70*/  BRA `(.L_x_90) ;  /* 0x0000000000207947 */ /* 0x000fec0003800000 */
.L_x_85:
[----:B------:R-:W-:-:S04]  /*3f80*/  LOP3.LUT R20, R20, 0x80000000, R23, 0x48, !PT ;  /* 0x8000000014147812 */ /* 0x000fc800078e4817 */
[----:B------:R-:W-:Y:S01]  /*3f90*/  LOP3.LUT R15, R20, 0x7f800000, RZ, 0xfc, !PT ;  /* 0x7f800000140f7812 */ /* 0x000fe200078efcff */
[----:B------:R-:W-:Y:S06]  /*3fa0*/  BRA `(.L_x_90) ;  /* 0x0000000000147947 */ /* 0x000fec0003800000 */
.L_x_84:
[----:B------:R-:W-:Y:S01]  /*3fb0*/  LOP3.LUT R15, R20, 0x80000000, R23, 0x48, !PT ;  /* 0x80000000140f7812 */ /* 0x000fe200078e4817 */
[----:B------:R-:W-:Y:S06]  /*3fc0*/  BRA `(.L_x_90) ;  /* 0x00000000000c7947 */ /* 0x000fec0003800000 */
.L_x_83:
[----:B------:R-:W0:Y:S01]  /*3fd0*/  MUFU.RSQ R15, -QNAN ;  /* 0xffc00000000f7908 */ /* 0x000e220000001400 */
[----:B------:R-:W-:Y:S05]  /*3fe0*/  BRA `(.L_x_90) ;  /* 0x0000000000047947 */ /* 0x000fea0003800000 */
.L_x_82:
[----:B------:R-:W-:-:S07]  /*3ff0*/  FADD.FTZ R15, R23, R28 ;  /* 0x0000001c170f7221 */ /* 0x000fce0000010000 */
.L_x_90:
[----:B------:R-:W-:Y:S05]  /*4000*/  BSYNC.RECONVERGENT B0 ;  /* 0x0000000000007941 */ /* 0x000fea0003800200 */
.L_x_80:
[----:B------:R-:W-:-:S04]  /*4010*/  HFMA2 R19, -RZ, RZ, 0, 0 ;  /* 0x00000000ff137431 */ /* 0x000fc800000001ff */
[----:B0-----:R-:W-:Y:S05]  /*4020*/  RET.REL.NODEC R18 `(_Z16flash_attention2PfS_S_S_S_S_iiiiiiii) ;  /* 0xffffffbc12f47950 */ /* 0x001fea0003c3ffff */
.L_x_91:
[----:B------:R-:W-:-:S00]  /*4030*/  BRA `(.L_x_91) ;  /* 0xfffffffc00fc7947 */ /* 0x000fc0000383ffff */
[----:B------:R-:W-:-:S00]  /*4040*/  NOP ;  /* 0x0000000000007918 */ /* 0x000fc00000000000 */
        /* <DEDUP_REMOVED lines=11> */
.L_x_93:


//--------------------- .text._Z20initToInfinity_floatPfi --------------------------
	.section	.text._Z20initToInfinity_floatPfi,"ax",@progbits
	.align	128
        .global         _Z20initToInfinity_floatPfi
        .type           _Z20initToInfinity_floatPfi,@function
        .size           _Z20initToInfinity_floatPfi,(.L_x_95 - _Z20initToInfinity_floatPfi)
        .other          _Z20initToInfinity_floatPfi,@"STO_CUDA_ENTRY STV_DEFAULT"
_Z20initToInfinity_floatPfi:
.text._Z20initToInfinity_floatPfi:
[----:B------:R-:W-:Y:S01]  /*0000*/  LDC R1, c[0x0][0x37c] ;  /* 0x0000df00ff017b82 */ /* 0x000fe20000000800 */
[----:B------:R-:W0:Y:S01]  /*0010*/  S2R R5, SR_CTAID.X ;  /* 0x0000000000057919 */ /* 0x000e220000002500 */
[----:B------:R-:W0:Y:S01]  /*0020*/  LDCU UR4, c[0x0][0x360] ;  /* 0x00006c00ff0477ac */ /* 0x000e220008000800 */
[----:B------:R-:W0:Y:S01]  /*0030*/  S2R R0, SR_TID.X ;  /* 0x0000000000007919 */ /* 0x000e220000002100 */
[----:B------:R-:W1:Y:S01]  /*0040*/  LDCU UR5, c[0x0][0x388] ;  /* 0x00007100ff0577ac */ /* 0x000e620008000800 */
[----:B0-----:R-:W-:-:S05]  /*0050*/  IMAD R5, R5, UR4, R0 ;  /* 0x0000000405057c24 */ /* 0x001fca000f8e0200 */
[----:B-1----:R-:W-:-:S13]  /*0060*/  ISETP.GE.AND P0, PT, R5, UR5, PT ;  /* 0x0000000505007c0c */ /* 0x002fda000bf06270 */
[----:B------:R-:W-:Y:S05]  /*0070*/  @P0 EXIT ;  /* 0x000000000000094d */ /* 0x000fea0003800000 */
[----:B------:R-:W0:Y:S01]  /*0080*/  LDC.64 R2, c[0x0][0x380] ;  /* 0x0000e000ff027b82 */ /* 0x000e220000000a00 */
[----:B------:R-:W1:Y:S01]  /*0090*/  LDCU.64 UR4, c[0x0][0x358] ;  /* 0x00006b00ff0477ac */ /* 0x000e620008000a00 */
[----:B------:R-:W-:Y:S01]  /*00a0*/  MOV R7, 0xff800000 ;  /* 0xff80000000077802 */ /* 0x000fe20000000f00 */
[----:B0-----:R-:W-:-:S05]  /*00b0*/  IMAD.WIDE R2, R5, 0x4, R2 ;  /* 0x0000000405027825 */ /* 0x001fca00078e0202 */
[----:B-1----:R-:W-:Y:S01]  /*00c0*/  STG.E desc[UR4][R2.64], R7 ;  /* 0x0000000702007986 */ /* 0x002fe2000c101904 */
[----:B------:R-:W-:Y:S05]  /*00d0*/  EXIT ;  /* 0x000000000000794d */ /* 0x000fea0003800000 */
.L_x_92:
        /* <DEDUP_REMOVED lines=10> */
.L_x_95:


//--------------------- .nv.shared._Z16flash_attention2PfS_S_S_S_S_iiiiiiii --------------------------
	.section	.nv.shared._Z16flash_attention2PfS_S_S_S_S_iiiiiiii,"aw",@nobits
	.sectionflags	@""
	.align	16
	.zero		1024


//--------------------- .nv.shared.reserved.0     --------------------------
	.section	.nv.shared.reserved.0,"aw",@nobits
	.weak		__nv_reservedSMEM_offset_0_alias
	.size		__nv_reservedSMEM_offset_0_alias, 0, 64
	.other		__nv_reservedSMEM_offset_0_alias,@"STO_CUDA_RESERVED_SHARED STV_DEFAULT"
__nv_reservedSMEM_offset_0_alias:
	.zero		0
	.zero		64


//--------------------- .nv.shared._Z20initToInfinity_floatPfi --------------------------
	.section	.nv.shared._Z20initToInfinity_floatPfi,"aw",@nobits
	.sectionflags	@""
	.align	16
	.zero		1024


//--------------------- .nv.constant0._Z16flash_attention2PfS_S_S_S_S_iiiiiiii --------------------------
	.section	.nv.constant0._Z16flash_attention2PfS_S_S_S_S_iiiiiiii,"a",@progbits
	.sectionflags	@""
	.align	4
.nv.constant0._Z16flash_attention2PfS_S_S_S_S_iiiiiiii:
	.zero		976


//--------------------- .nv.constant0._Z20initToInfinity_floatPfi --------------------------
	.section	.nv.constant0._Z20initToInfinity_floatPfi,"a",@progbits
	.sectionflags	@""
	.align	4
.nv.constant0._Z20initToInfinity_floatPfi:
	.zero		908


//--------------------- SYMBOLS --------------------------

	.type		.nv.reservedSmem.offset0,@object
	.size		.nv.reservedSmem.offset0,0x4
	.type		.nv.reservedSmem.cap,@object
	.size		.nv.reservedSmem.cap,0x4
